//
// Generated by NVIDIA NVVM Compiler
//
// Compiler Build ID: CL-36424714
// Cuda compilation tools, release 13.0, V13.0.88
// Based on NVVM 20.0.0
//

.version 9.0
.target sm_100
.address_size 64

	// .globl	_ZN3cub18CUB_300001_SM_10006detail11EmptyKernelIvEEvv
// _ZZN3cub18CUB_300001_SM_10006detail4scan16DeviceScanKernelINS2_10policy_hubI5uint2S5_S5_j11uint2_adderE10Policy1000EN6thrust24THRUST_300001_SM_1000_NS10device_ptrIS5_EESC_NS0_13ScanTileStateIS5_Lb0EEES6_NS1_10InputValueIS5_PS5_EEjS5_Lb0ES5_EEvT0_T1_T2_iT3_T4_T5_E12temp_storage has been demoted
// _ZZN3cub18CUB_300001_SM_10006detail4scan16DeviceScanKernelINS2_10policy_hubI5uint2S5_S5_m11uint2_adderE10Policy1000EN6thrust24THRUST_300001_SM_1000_NS10device_ptrIS5_EESC_NS0_13ScanTileStateIS5_Lb0EEES6_NS1_10InputValueIS5_PS5_EEmS5_Lb0ES5_EEvT0_T1_T2_iT3_T4_T5_E12temp_storage has been demoted
.global .align 1 .b8 _ZN30_INTERNAL_89c11f12_4_k_cu_main4cuda3std3__45__cpo5beginE[1];
.global .align 1 .b8 _ZN30_INTERNAL_89c11f12_4_k_cu_main4cuda3std3__45__cpo3endE[1];
.global .align 1 .b8 _ZN30_INTERNAL_89c11f12_4_k_cu_main4cuda3std3__45__cpo6cbeginE[1];
.global .align 1 .b8 _ZN30_INTERNAL_89c11f12_4_k_cu_main4cuda3std3__45__cpo4cendE[1];
.global .align 1 .b8 _ZN30_INTERNAL_89c11f12_4_k_cu_main4cuda3std3__45__cpo6rbeginE[1];
.global .align 1 .b8 _ZN30_INTERNAL_89c11f12_4_k_cu_main4cuda3std3__45__cpo4rendE[1];
.global .align 1 .b8 _ZN30_INTERNAL_89c11f12_4_k_cu_main4cuda3std3__45__cpo7crbeginE[1];
.global .align 1 .b8 _ZN30_INTERNAL_89c11f12_4_k_cu_main4cuda3std3__45__cpo5crendE[1];
.global .align 1 .b8 _ZN30_INTERNAL_89c11f12_4_k_cu_main4cuda3std3__432_GLOBAL__N__89c11f12_4_k_cu_main6ignoreE[1];
.global .align 1 .b8 _ZN30_INTERNAL_89c11f12_4_k_cu_main4cuda3std3__419piecewise_constructE[1];
.global .align 1 .b8 _ZN30_INTERNAL_89c11f12_4_k_cu_main4cuda3std3__48in_placeE[1];
.global .align 1 .b8 _ZN30_INTERNAL_89c11f12_4_k_cu_main4cuda3std3__420unreachable_sentinelE[1];
.global .align 1 .b8 _ZN30_INTERNAL_89c11f12_4_k_cu_main4cuda3std3__47nulloptE[1];
.global .align 1 .b8 _ZN30_INTERNAL_89c11f12_4_k_cu_main4cuda3std3__48unexpectE[1];
.global .align 1 .b8 _ZN30_INTERNAL_89c11f12_4_k_cu_main4cuda3std6ranges3__45__cpo4swapE[1];
.global .align 1 .b8 _ZN30_INTERNAL_89c11f12_4_k_cu_main4cuda3std6ranges3__45__cpo9iter_moveE[1];
.global .align 1 .b8 _ZN30_INTERNAL_89c11f12_4_k_cu_main4cuda3std6ranges3__45__cpo5beginE[1];
.global .align 1 .b8 _ZN30_INTERNAL_89c11f12_4_k_cu_main4cuda3std6ranges3__45__cpo3endE[1];
.global .align 1 .b8 _ZN30_INTERNAL_89c11f12_4_k_cu_main4cuda3std6ranges3__45__cpo6cbeginE[1];
.global .align 1 .b8 _ZN30_INTERNAL_89c11f12_4_k_cu_main4cuda3std6ranges3__45__cpo4cendE[1];
.global .align 1 .b8 _ZN30_INTERNAL_89c11f12_4_k_cu_main4cuda3std6ranges3__45__cpo7advanceE[1];
.global .align 1 .b8 _ZN30_INTERNAL_89c11f12_4_k_cu_main4cuda3std6ranges3__45__cpo9iter_swapE[1];
.global .align 1 .b8 _ZN30_INTERNAL_89c11f12_4_k_cu_main4cuda3std6ranges3__45__cpo4nextE[1];
.global .align 1 .b8 _ZN30_INTERNAL_89c11f12_4_k_cu_main4cuda3std6ranges3__45__cpo4prevE[1];
.global .align 1 .b8 _ZN30_INTERNAL_89c11f12_4_k_cu_main4cuda3std6ranges3__45__cpo4dataE[1];
.global .align 1 .b8 _ZN30_INTERNAL_89c11f12_4_k_cu_main4cuda3std6ranges3__45__cpo5cdataE[1];
.global .align 1 .b8 _ZN30_INTERNAL_89c11f12_4_k_cu_main4cuda3std6ranges3__45__cpo4sizeE[1];
.global .align 1 .b8 _ZN30_INTERNAL_89c11f12_4_k_cu_main4cuda3std6ranges3__45__cpo5ssizeE[1];
.global .align 1 .b8 _ZN30_INTERNAL_89c11f12_4_k_cu_main4cuda3std6ranges3__45__cpo8distanceE[1];
.global .align 1 .b8 _ZN30_INTERNAL_89c11f12_4_k_cu_main6thrust24THRUST_300001_SM_1000_NS8cuda_cub3parE[1];
.global .align 1 .b8 _ZN30_INTERNAL_89c11f12_4_k_cu_main6thrust24THRUST_300001_SM_1000_NS8cuda_cub10par_nosyncE[1];
.global .align 1 .b8 _ZN30_INTERNAL_89c11f12_4_k_cu_main6thrust24THRUST_300001_SM_1000_NS6system6detail10sequential3seqE[1];
.global .align 1 .b8 _ZN30_INTERNAL_89c11f12_4_k_cu_main6thrust24THRUST_300001_SM_1000_NS12placeholders2_1E[1];
.global .align 1 .b8 _ZN30_INTERNAL_89c11f12_4_k_cu_main6thrust24THRUST_300001_SM_1000_NS12placeholders2_2E[1];
.global .align 1 .b8 _ZN30_INTERNAL_89c11f12_4_k_cu_main6thrust24THRUST_300001_SM_1000_NS12placeholders2_3E[1];
.global .align 1 .b8 _ZN30_INTERNAL_89c11f12_4_k_cu_main6thrust24THRUST_300001_SM_1000_NS12placeholders2_4E[1];
.global .align 1 .b8 _ZN30_INTERNAL_89c11f12_4_k_cu_main6thrust24THRUST_300001_SM_1000_NS12placeholders2_5E[1];
.global .align 1 .b8 _ZN30_INTERNAL_89c11f12_4_k_cu_main6thrust24THRUST_300001_SM_1000_NS12placeholders2_6E[1];
.global .align 1 .b8 _ZN30_INTERNAL_89c11f12_4_k_cu_main6thrust24THRUST_300001_SM_1000_NS12placeholders2_7E[1];
.global .align 1 .b8 _ZN30_INTERNAL_89c11f12_4_k_cu_main6thrust24THRUST_300001_SM_1000_NS12placeholders2_8E[1];
.global .align 1 .b8 _ZN30_INTERNAL_89c11f12_4_k_cu_main6thrust24THRUST_300001_SM_1000_NS12placeholders2_9E[1];
.global .align 1 .b8 _ZN30_INTERNAL_89c11f12_4_k_cu_main6thrust24THRUST_300001_SM_1000_NS12placeholders3_10E[1];
.global .align 1 .b8 _ZN30_INTERNAL_89c11f12_4_k_cu_main6thrust24THRUST_300001_SM_1000_NS3seqE[1];

.visible .entry _ZN3cub18CUB_300001_SM_10006detail11EmptyKernelIvEEvv()
{


	ret;

}
	// .globl	_ZN3cub18CUB_300001_SM_10006detail4scan20DeviceScanInitKernelINS0_13ScanTileStateI5uint2Lb0EEEEEvT_i
.visible .entry _ZN3cub18CUB_300001_SM_10006detail4scan20DeviceScanInitKernelINS0_13ScanTileStateI5uint2Lb0EEEEEvT_i(
	.param .align 8 .b8 _ZN3cub18CUB_300001_SM_10006detail4scan20DeviceScanInitKernelINS0_13ScanTileStateI5uint2Lb0EEEEEvT_i_param_0[24],
	.param .u32 _ZN3cub18CUB_300001_SM_10006detail4scan20DeviceScanInitKernelINS0_13ScanTileStateI5uint2Lb0EEEEEvT_i_param_1
)
{
	.reg .pred 	%p<5>;
	.reg .b32 	%r<9>;
	.reg .b64 	%rd<7>;

	ld.param.u64 	%rd2, [_ZN3cub18CUB_300001_SM_10006detail4scan20DeviceScanInitKernelINS0_13ScanTileStateI5uint2Lb0EEEEEvT_i_param_0];
	ld.param.u32 	%r4, [_ZN3cub18CUB_300001_SM_10006detail4scan20DeviceScanInitKernelINS0_13ScanTileStateI5uint2Lb0EEEEEvT_i_param_1];
	cvta.to.global.u64 	%rd1, %rd2;
	mov.u32 	%r1, %ctaid.x;
	mov.u32 	%r5, %ntid.x;
	mov.u32 	%r2, %tid.x;
	mad.lo.s32 	%r3, %r1, %r5, %r2;
	setp.ge.s32 	%p1, %r3, %r4;
	@%p1 bra 	$L__BB1_2;
	mul.wide.s32 	%rd3, %r3, 4;
	add.s64 	%rd4, %rd1, %rd3;
	mov.b32 	%r6, 99;
	st.global.u32 	[%rd4+128], %r6;
$L__BB1_2:
	setp.ne.s32 	%p2, %r1, 0;
	setp.gt.u32 	%p3, %r2, 31;
	or.pred  	%p4, %p2, %p3;
	@%p4 bra 	$L__BB1_4;
	mul.wide.u32 	%rd5, %r2, 4;
	add.s64 	%rd6, %rd1, %rd5;
	mov.b32 	%r8, 0;
	st.global.u32 	[%rd6], %r8;
$L__BB1_4:
	ret;

}
	// .globl	_ZN3cub18CUB_300001_SM_10006detail4scan16DeviceScanKernelINS2_10policy_hubI5uint2S5_S5_j11uint2_adderE10Policy1000EN6thrust24THRUST_300001_SM_1000_NS10device_ptrIS5_EESC_NS0_13ScanTileStateIS5_Lb0EEES6_NS1_10InputValueIS5_PS5_EEjS5_Lb0ES5_EEvT0_T1_T2_iT3_T4_T5_
.visible .entry _ZN3cub18CUB_300001_SM_10006detail4scan16DeviceScanKernelINS2_10policy_hubI5uint2S5_S5_j11uint2_adderE10Policy1000EN6thrust24THRUST_300001_SM_1000_NS10device_ptrIS5_EESC_NS0_13ScanTileStateIS5_Lb0EEES6_NS1_10InputValueIS5_PS5_EEjS5_Lb0ES5_EEvT0_T1_T2_iT3_T4_T5_(
	.param .align 8 .b8 _ZN3cub18CUB_300001_SM_10006detail4scan16DeviceScanKernelINS2_10policy_hubI5uint2S5_S5_j11uint2_adderE10Policy1000EN6thrust24THRUST_300001_SM_1000_NS10device_ptrIS5_EESC_NS0_13ScanTileStateIS5_Lb0EEES6_NS1_10InputValueIS5_PS5_EEjS5_Lb0ES5_EEvT0_T1_T2_iT3_T4_T5__param_0[8],
	.param .align 8 .b8 _ZN3cub18CUB_300001_SM_10006detail4scan16DeviceScanKernelINS2_10policy_hubI5uint2S5_S5_j11uint2_adderE10Policy1000EN6thrust24THRUST_300001_SM_1000_NS10device_ptrIS5_EESC_NS0_13ScanTileStateIS5_Lb0EEES6_NS1_10InputValueIS5_PS5_EEjS5_Lb0ES5_EEvT0_T1_T2_iT3_T4_T5__param_1[8],
	.param .align 8 .b8 _ZN3cub18CUB_300001_SM_10006detail4scan16DeviceScanKernelINS2_10policy_hubI5uint2S5_S5_j11uint2_adderE10Policy1000EN6thrust24THRUST_300001_SM_1000_NS10device_ptrIS5_EESC_NS0_13ScanTileStateIS5_Lb0EEES6_NS1_10InputValueIS5_PS5_EEjS5_Lb0ES5_EEvT0_T1_T2_iT3_T4_T5__param_2[24],
	.param .u32 _ZN3cub18CUB_300001_SM_10006detail4scan16DeviceScanKernelINS2_10policy_hubI5uint2S5_S5_j11uint2_adderE10Policy1000EN6thrust24THRUST_300001_SM_1000_NS10device_ptrIS5_EESC_NS0_13ScanTileStateIS5_Lb0EEES6_NS1_10InputValueIS5_PS5_EEjS5_Lb0ES5_EEvT0_T1_T2_iT3_T4_T5__param_3,
	.param .align 1 .b8 _ZN3cub18CUB_300001_SM_10006detail4scan16DeviceScanKernelINS2_10policy_hubI5uint2S5_S5_j11uint2_adderE10Policy1000EN6thrust24THRUST_300001_SM_1000_NS10device_ptrIS5_EESC_NS0_13ScanTileStateIS5_Lb0EEES6_NS1_10InputValueIS5_PS5_EEjS5_Lb0ES5_EEvT0_T1_T2_iT3_T4_T5__param_4[1],
	.param .align 8 .b8 _ZN3cub18CUB_300001_SM_10006detail4scan16DeviceScanKernelINS2_10policy_hubI5uint2S5_S5_j11uint2_adderE10Policy1000EN6thrust24THRUST_300001_SM_1000_NS10device_ptrIS5_EESC_NS0_13ScanTileStateIS5_Lb0EEES6_NS1_10InputValueIS5_PS5_EEjS5_Lb0ES5_EEvT0_T1_T2_iT3_T4_T5__param_5[16],
	.param .u32 _ZN3cub18CUB_300001_SM_10006detail4scan16DeviceScanKernelINS2_10policy_hubI5uint2S5_S5_j11uint2_adderE10Policy1000EN6thrust24THRUST_300001_SM_1000_NS10device_ptrIS5_EESC_NS0_13ScanTileStateIS5_Lb0EEES6_NS1_10InputValueIS5_PS5_EEjS5_Lb0ES5_EEvT0_T1_T2_iT3_T4_T5__param_6
)
.maxntid 128
{
	.reg .pred 	%p<122>;
	.reg .b16 	%rs<3>;
	.reg .b32 	%r<1052>;
	.reg .b64 	%rd<102>;
	// demoted variable
	.shared .align 16 .b8 _ZZN3cub18CUB_300001_SM_10006detail4scan16DeviceScanKernelINS2_10policy_hubI5uint2S5_S5_j11uint2_adderE10Policy1000EN6thrust24THRUST_300001_SM_1000_NS10device_ptrIS5_EESC_NS0_13ScanTileStateIS5_Lb0EEES6_NS1_10InputValueIS5_PS5_EEjS5_Lb0ES5_EEvT0_T1_T2_iT3_T4_T5_E12temp_storage[7184];
	ld.param.u32 	%r210, [_ZN3cub18CUB_300001_SM_10006detail4scan16DeviceScanKernelINS2_10policy_hubI5uint2S5_S5_j11uint2_adderE10Policy1000EN6thrust24THRUST_300001_SM_1000_NS10device_ptrIS5_EESC_NS0_13ScanTileStateIS5_Lb0EEES6_NS1_10InputValueIS5_PS5_EEjS5_Lb0ES5_EEvT0_T1_T2_iT3_T4_T5__param_5];
	bfe.u32 	%r211, %r210, 0, 8;
	cvt.u16.u32 	%rs1, %r211;
	and.b16  	%rs2, %rs1, 255;
	ld.param.u64 	%rd20, [_ZN3cub18CUB_300001_SM_10006detail4scan16DeviceScanKernelINS2_10policy_hubI5uint2S5_S5_j11uint2_adderE10Policy1000EN6thrust24THRUST_300001_SM_1000_NS10device_ptrIS5_EESC_NS0_13ScanTileStateIS5_Lb0EEES6_NS1_10InputValueIS5_PS5_EEjS5_Lb0ES5_EEvT0_T1_T2_iT3_T4_T5__param_1];
	ld.param.u64 	%rd19, [_ZN3cub18CUB_300001_SM_10006detail4scan16DeviceScanKernelINS2_10policy_hubI5uint2S5_S5_j11uint2_adderE10Policy1000EN6thrust24THRUST_300001_SM_1000_NS10device_ptrIS5_EESC_NS0_13ScanTileStateIS5_Lb0EEES6_NS1_10InputValueIS5_PS5_EEjS5_Lb0ES5_EEvT0_T1_T2_iT3_T4_T5__param_0];
	ld.param.u64 	%rd1, [_ZN3cub18CUB_300001_SM_10006detail4scan16DeviceScanKernelINS2_10policy_hubI5uint2S5_S5_j11uint2_adderE10Policy1000EN6thrust24THRUST_300001_SM_1000_NS10device_ptrIS5_EESC_NS0_13ScanTileStateIS5_Lb0EEES6_NS1_10InputValueIS5_PS5_EEjS5_Lb0ES5_EEvT0_T1_T2_iT3_T4_T5__param_2];
	ld.param.u64 	%rd2, [_ZN3cub18CUB_300001_SM_10006detail4scan16DeviceScanKernelINS2_10policy_hubI5uint2S5_S5_j11uint2_adderE10Policy1000EN6thrust24THRUST_300001_SM_1000_NS10device_ptrIS5_EESC_NS0_13ScanTileStateIS5_Lb0EEES6_NS1_10InputValueIS5_PS5_EEjS5_Lb0ES5_EEvT0_T1_T2_iT3_T4_T5__param_2+8];
	ld.param.u64 	%rd3, [_ZN3cub18CUB_300001_SM_10006detail4scan16DeviceScanKernelINS2_10policy_hubI5uint2S5_S5_j11uint2_adderE10Policy1000EN6thrust24THRUST_300001_SM_1000_NS10device_ptrIS5_EESC_NS0_13ScanTileStateIS5_Lb0EEES6_NS1_10InputValueIS5_PS5_EEjS5_Lb0ES5_EEvT0_T1_T2_iT3_T4_T5__param_2+16];
	ld.param.u64 	%rd4, [_ZN3cub18CUB_300001_SM_10006detail4scan16DeviceScanKernelINS2_10policy_hubI5uint2S5_S5_j11uint2_adderE10Policy1000EN6thrust24THRUST_300001_SM_1000_NS10device_ptrIS5_EESC_NS0_13ScanTileStateIS5_Lb0EEES6_NS1_10InputValueIS5_PS5_EEjS5_Lb0ES5_EEvT0_T1_T2_iT3_T4_T5__param_5+8];
	ld.param.u32 	%r208, [_ZN3cub18CUB_300001_SM_10006detail4scan16DeviceScanKernelINS2_10policy_hubI5uint2S5_S5_j11uint2_adderE10Policy1000EN6thrust24THRUST_300001_SM_1000_NS10device_ptrIS5_EESC_NS0_13ScanTileStateIS5_Lb0EEES6_NS1_10InputValueIS5_PS5_EEjS5_Lb0ES5_EEvT0_T1_T2_iT3_T4_T5__param_3];
	ld.param.u32 	%r209, [_ZN3cub18CUB_300001_SM_10006detail4scan16DeviceScanKernelINS2_10policy_hubI5uint2S5_S5_j11uint2_adderE10Policy1000EN6thrust24THRUST_300001_SM_1000_NS10device_ptrIS5_EESC_NS0_13ScanTileStateIS5_Lb0EEES6_NS1_10InputValueIS5_PS5_EEjS5_Lb0ES5_EEvT0_T1_T2_iT3_T4_T5__param_6];
	setp.eq.s16 	%p1, %rs2, 0;
	@%p1 bra 	$L__BB2_2;
	cvta.to.global.u64 	%rd21, %rd4;
	ld.global.v2.u32 	{%r1009, %r1008}, [%rd21];
	bra.uni 	$L__BB2_3;
$L__BB2_2:
	mov.b64 	{%r1009, %r1008}, %rd4;
$L__BB2_3:
	cvta.to.global.u64 	%rd5, %rd19;
	cvta.to.global.u64 	%rd6, %rd20;
	mov.u32 	%r212, %ctaid.x;
	add.s32 	%r7, %r208, %r212;
	mul.lo.s32 	%r8, %r7, 896;
	sub.s32 	%r9, %r209, %r8;
	setp.lt.u32 	%p2, %r9, 897;
	@%p2 bra 	$L__BB2_39;
	cvt.u64.u32 	%rd60, %r8;
	mov.u32 	%r10, %tid.x;
	and.b32  	%r594, %r10, 31;
	and.b32  	%r595, %r10, 992;
	mul.lo.s32 	%r596, %r595, 7;
	or.b32  	%r597, %r596, %r594;
	cvt.u64.u32 	%rd61, %r597;
	add.s64 	%rd7, %rd61, %rd60;
	shl.b64 	%rd62, %rd7, 3;
	add.s64 	%rd63, %rd5, %rd62;
	ld.global.v2.u32 	{%r598, %r599}, [%rd63];
	ld.global.v2.u32 	{%r600, %r601}, [%rd63+256];
	ld.global.v2.u32 	{%r602, %r603}, [%rd63+512];
	ld.global.v2.u32 	{%r604, %r605}, [%rd63+768];
	ld.global.v2.u32 	{%r606, %r607}, [%rd63+1024];
	ld.global.v2.u32 	{%r608, %r609}, [%rd63+1280];
	ld.global.v2.u32 	{%r610, %r611}, [%rd63+1536];
	// begin inline asm
	mov.u32 %r593, %laneid;
	// end inline asm
	shr.u32 	%r12, %r10, 5;
	mad.lo.s32 	%r612, %r12, 224, %r593;
	shl.b32 	%r613, %r612, 3;
	mov.u32 	%r614, _ZZN3cub18CUB_300001_SM_10006detail4scan16DeviceScanKernelINS2_10policy_hubI5uint2S5_S5_j11uint2_adderE10Policy1000EN6thrust24THRUST_300001_SM_1000_NS10device_ptrIS5_EESC_NS0_13ScanTileStateIS5_Lb0EEES6_NS1_10InputValueIS5_PS5_EEjS5_Lb0ES5_EEvT0_T1_T2_iT3_T4_T5_E12temp_storage;
	add.s32 	%r13, %r614, %r613;
	st.shared.v2.u32 	[%r13], {%r598, %r599};
	st.shared.v2.u32 	[%r13+256], {%r600, %r601};
	st.shared.v2.u32 	[%r13+512], {%r602, %r603};
	st.shared.v2.u32 	[%r13+768], {%r604, %r605};
	st.shared.v2.u32 	[%r13+1024], {%r606, %r607};
	st.shared.v2.u32 	[%r13+1280], {%r608, %r609};
	st.shared.v2.u32 	[%r13+1536], {%r610, %r611};
	bar.warp.sync 	-1;
	mad.lo.s32 	%r14, %r593, 48, %r13;
	ld.shared.v2.u32 	{%r15, %r16}, [%r14];
	ld.shared.v2.u32 	{%r17, %r18}, [%r14+8];
	ld.shared.v2.u32 	{%r19, %r20}, [%r14+16];
	ld.shared.v2.u32 	{%r21, %r22}, [%r14+24];
	ld.shared.v2.u32 	{%r23, %r24}, [%r14+32];
	ld.shared.v2.u32 	{%r25, %r26}, [%r14+40];
	ld.shared.v2.u32 	{%r27, %r28}, [%r14+48];
	bar.sync 	0;
	setp.ne.s32 	%p70, %r7, 0;
	@%p70 bra 	$L__BB2_9;
	add.s32 	%r932, %r17, %r15;
	add.s32 	%r933, %r18, %r16;
	add.s32 	%r934, %r19, %r932;
	add.s32 	%r935, %r20, %r933;
	add.s32 	%r936, %r21, %r934;
	add.s32 	%r937, %r22, %r935;
	add.s32 	%r938, %r23, %r936;
	add.s32 	%r939, %r24, %r937;
	add.s32 	%r940, %r25, %r938;
	add.s32 	%r941, %r26, %r939;
	add.s32 	%r873, %r27, %r940;
	add.s32 	%r878, %r28, %r941;
	mov.b32 	%r929, 1;
	mov.b32 	%r930, 0;
	mov.b32 	%r931, -1;
	// begin inline asm
	shfl.sync.up.b32 %r872, %r873, %r929, %r930, %r931;
	// end inline asm
	// begin inline asm
	shfl.sync.up.b32 %r877, %r878, %r929, %r930, %r931;
	// end inline asm
	setp.lt.s32 	%p111, %r593, 1;
	selp.b32 	%r942, 0, %r872, %p111;
	add.s32 	%r883, %r942, %r873;
	selp.b32 	%r943, 0, %r877, %p111;
	add.s32 	%r888, %r943, %r878;
	mov.b32 	%r889, 2;
	// begin inline asm
	shfl.sync.up.b32 %r882, %r883, %r889, %r930, %r931;
	// end inline asm
	// begin inline asm
	shfl.sync.up.b32 %r887, %r888, %r889, %r930, %r931;
	// end inline asm
	setp.lt.s32 	%p112, %r593, 2;
	selp.b32 	%r944, 0, %r882, %p112;
	add.s32 	%r893, %r944, %r883;
	selp.b32 	%r945, 0, %r887, %p112;
	add.s32 	%r898, %r945, %r888;
	mov.b32 	%r899, 4;
	// begin inline asm
	shfl.sync.up.b32 %r892, %r893, %r899, %r930, %r931;
	// end inline asm
	// begin inline asm
	shfl.sync.up.b32 %r897, %r898, %r899, %r930, %r931;
	// end inline asm
	setp.lt.s32 	%p113, %r593, 4;
	selp.b32 	%r946, 0, %r892, %p113;
	add.s32 	%r903, %r946, %r893;
	selp.b32 	%r947, 0, %r897, %p113;
	add.s32 	%r908, %r947, %r898;
	mov.b32 	%r909, 8;
	// begin inline asm
	shfl.sync.up.b32 %r902, %r903, %r909, %r930, %r931;
	// end inline asm
	// begin inline asm
	shfl.sync.up.b32 %r907, %r908, %r909, %r930, %r931;
	// end inline asm
	setp.lt.s32 	%p114, %r593, 8;
	selp.b32 	%r948, 0, %r902, %p114;
	add.s32 	%r913, %r948, %r903;
	selp.b32 	%r949, 0, %r907, %p114;
	add.s32 	%r918, %r949, %r908;
	mov.b32 	%r919, 16;
	// begin inline asm
	shfl.sync.up.b32 %r912, %r913, %r919, %r930, %r931;
	// end inline asm
	// begin inline asm
	shfl.sync.up.b32 %r917, %r918, %r919, %r930, %r931;
	// end inline asm
	setp.lt.s32 	%p115, %r593, 16;
	selp.b32 	%r950, 0, %r912, %p115;
	add.s32 	%r923, %r950, %r913;
	selp.b32 	%r951, 0, %r917, %p115;
	add.s32 	%r928, %r951, %r918;
	// begin inline asm
	shfl.sync.up.b32 %r922, %r923, %r929, %r930, %r931;
	// end inline asm
	// begin inline asm
	shfl.sync.up.b32 %r927, %r928, %r929, %r930, %r931;
	// end inline asm
	setp.ne.s32 	%p116, %r593, 31;
	@%p116 bra 	$L__BB2_7;
	shl.b32 	%r952, %r12, 3;
	add.s32 	%r954, %r614, %r952;
	st.shared.v2.u32 	[%r954+32], {%r923, %r928};
$L__BB2_7:
	bar.sync 	0;
	ld.shared.v4.u32 	{%r955, %r956, %r957, %r958}, [_ZZN3cub18CUB_300001_SM_10006detail4scan16DeviceScanKernelINS2_10policy_hubI5uint2S5_S5_j11uint2_adderE10Policy1000EN6thrust24THRUST_300001_SM_1000_NS10device_ptrIS5_EESC_NS0_13ScanTileStateIS5_Lb0EEES6_NS1_10InputValueIS5_PS5_EEjS5_Lb0ES5_EEvT0_T1_T2_iT3_T4_T5_E12temp_storage+32];
	add.s32 	%r959, %r957, %r955;
	add.s32 	%r960, %r958, %r956;
	setp.eq.s32 	%p117, %r12, 2;
	selp.b32 	%r961, %r960, %r956, %p117;
	selp.b32 	%r962, %r959, %r955, %p117;
	ld.shared.v4.u32 	{%r963, %r964, %r965, %r966}, [_ZZN3cub18CUB_300001_SM_10006detail4scan16DeviceScanKernelINS2_10policy_hubI5uint2S5_S5_j11uint2_adderE10Policy1000EN6thrust24THRUST_300001_SM_1000_NS10device_ptrIS5_EESC_NS0_13ScanTileStateIS5_Lb0EEES6_NS1_10InputValueIS5_PS5_EEjS5_Lb0ES5_EEvT0_T1_T2_iT3_T4_T5_E12temp_storage+48];
	add.s32 	%r967, %r963, %r959;
	add.s32 	%r968, %r964, %r960;
	setp.eq.s32 	%p118, %r12, 3;
	selp.b32 	%r969, %r968, %r961, %p118;
	selp.b32 	%r970, %r967, %r962, %p118;
	setp.lt.u32 	%p119, %r10, 32;
	selp.b32 	%r971, 0, %r970, %p119;
	add.s32 	%r972, %r1009, %r971;
	selp.b32 	%r973, 0, %r969, %p119;
	add.s32 	%r974, %r1008, %r973;
	setp.eq.s32 	%p120, %r593, 0;
	selp.b32 	%r975, 0, %r922, %p120;
	add.s32 	%r1023, %r972, %r975;
	selp.b32 	%r976, 0, %r927, %p120;
	add.s32 	%r1022, %r974, %r976;
	add.s32 	%r977, %r967, %r1009;
	add.s32 	%r35, %r977, %r965;
	add.s32 	%r978, %r968, %r1008;
	add.s32 	%r36, %r978, %r966;
	setp.ne.s32 	%p121, %r10, 0;
	@%p121 bra 	$L__BB2_38;
	add.s64 	%rd98, %rd3, 256;
	// begin inline asm
	st.cg.v2.u32 [%rd98], {%r35, %r36};
	// end inline asm
	add.s64 	%rd99, %rd1, 128;
	mov.b32 	%r981, 101;
	// begin inline asm
	st.release.gpu.u32 [%rd99], %r981;
	// end inline asm
	bra.uni 	$L__BB2_38;
$L__BB2_9:
	add.s32 	%r675, %r17, %r15;
	add.s32 	%r676, %r18, %r16;
	add.s32 	%r677, %r19, %r675;
	add.s32 	%r678, %r20, %r676;
	add.s32 	%r679, %r21, %r677;
	add.s32 	%r680, %r22, %r678;
	add.s32 	%r681, %r23, %r679;
	add.s32 	%r682, %r24, %r680;
	add.s32 	%r683, %r25, %r681;
	add.s32 	%r684, %r26, %r682;
	add.s32 	%r616, %r27, %r683;
	add.s32 	%r621, %r28, %r684;
	mov.b32 	%r672, 1;
	mov.b32 	%r673, 0;
	mov.b32 	%r674, -1;
	// begin inline asm
	shfl.sync.up.b32 %r615, %r616, %r672, %r673, %r674;
	// end inline asm
	// begin inline asm
	shfl.sync.up.b32 %r620, %r621, %r672, %r673, %r674;
	// end inline asm
	setp.lt.s32 	%p71, %r593, 1;
	selp.b32 	%r685, 0, %r615, %p71;
	add.s32 	%r626, %r685, %r616;
	selp.b32 	%r686, 0, %r620, %p71;
	add.s32 	%r631, %r686, %r621;
	mov.b32 	%r632, 2;
	// begin inline asm
	shfl.sync.up.b32 %r625, %r626, %r632, %r673, %r674;
	// end inline asm
	// begin inline asm
	shfl.sync.up.b32 %r630, %r631, %r632, %r673, %r674;
	// end inline asm
	setp.lt.s32 	%p72, %r593, 2;
	selp.b32 	%r687, 0, %r625, %p72;
	add.s32 	%r636, %r687, %r626;
	selp.b32 	%r688, 0, %r630, %p72;
	add.s32 	%r641, %r688, %r631;
	mov.b32 	%r642, 4;
	// begin inline asm
	shfl.sync.up.b32 %r635, %r636, %r642, %r673, %r674;
	// end inline asm
	// begin inline asm
	shfl.sync.up.b32 %r640, %r641, %r642, %r673, %r674;
	// end inline asm
	setp.lt.s32 	%p73, %r593, 4;
	selp.b32 	%r689, 0, %r635, %p73;
	add.s32 	%r646, %r689, %r636;
	selp.b32 	%r690, 0, %r640, %p73;
	add.s32 	%r651, %r690, %r641;
	mov.b32 	%r652, 8;
	// begin inline asm
	shfl.sync.up.b32 %r645, %r646, %r652, %r673, %r674;
	// end inline asm
	// begin inline asm
	shfl.sync.up.b32 %r650, %r651, %r652, %r673, %r674;
	// end inline asm
	setp.lt.s32 	%p74, %r593, 8;
	selp.b32 	%r691, 0, %r645, %p74;
	add.s32 	%r656, %r691, %r646;
	selp.b32 	%r692, 0, %r650, %p74;
	add.s32 	%r661, %r692, %r651;
	mov.b32 	%r662, 16;
	// begin inline asm
	shfl.sync.up.b32 %r655, %r656, %r662, %r673, %r674;
	// end inline asm
	// begin inline asm
	shfl.sync.up.b32 %r660, %r661, %r662, %r673, %r674;
	// end inline asm
	setp.lt.s32 	%p75, %r593, 16;
	selp.b32 	%r693, 0, %r655, %p75;
	add.s32 	%r666, %r693, %r656;
	selp.b32 	%r694, 0, %r660, %p75;
	add.s32 	%r671, %r694, %r661;
	// begin inline asm
	shfl.sync.up.b32 %r1021, %r666, %r672, %r673, %r674;
	// end inline asm
	// begin inline asm
	shfl.sync.up.b32 %r1020, %r671, %r672, %r673, %r674;
	// end inline asm
	setp.ne.s32 	%p76, %r593, 31;
	@%p76 bra 	$L__BB2_11;
	shl.b32 	%r695, %r12, 3;
	add.s32 	%r697, %r614, %r695;
	st.shared.v2.u32 	[%r697+32], {%r666, %r671};
$L__BB2_11:
	bar.sync 	0;
	ld.shared.v4.u32 	{%r698, %r699, %r700, %r701}, [_ZZN3cub18CUB_300001_SM_10006detail4scan16DeviceScanKernelINS2_10policy_hubI5uint2S5_S5_j11uint2_adderE10Policy1000EN6thrust24THRUST_300001_SM_1000_NS10device_ptrIS5_EESC_NS0_13ScanTileStateIS5_Lb0EEES6_NS1_10InputValueIS5_PS5_EEjS5_Lb0ES5_EEvT0_T1_T2_iT3_T4_T5_E12temp_storage+32];
	add.s32 	%r702, %r700, %r698;
	add.s32 	%r703, %r701, %r699;
	setp.eq.s32 	%p77, %r12, 2;
	selp.b32 	%r704, %r703, %r699, %p77;
	selp.b32 	%r705, %r702, %r698, %p77;
	ld.shared.v4.u32 	{%r706, %r707, %r708, %r709}, [_ZZN3cub18CUB_300001_SM_10006detail4scan16DeviceScanKernelINS2_10policy_hubI5uint2S5_S5_j11uint2_adderE10Policy1000EN6thrust24THRUST_300001_SM_1000_NS10device_ptrIS5_EESC_NS0_13ScanTileStateIS5_Lb0EEES6_NS1_10InputValueIS5_PS5_EEjS5_Lb0ES5_EEvT0_T1_T2_iT3_T4_T5_E12temp_storage+48];
	add.s32 	%r710, %r706, %r702;
	add.s32 	%r711, %r707, %r703;
	setp.eq.s32 	%p78, %r12, 3;
	selp.b32 	%r41, %r711, %r704, %p78;
	selp.b32 	%r42, %r710, %r705, %p78;
	add.s32 	%r43, %r708, %r710;
	add.s32 	%r44, %r709, %r711;
	setp.lt.u32 	%p79, %r10, 32;
	@%p79 bra 	$L__BB2_13;
	setp.eq.s32 	%p80, %r593, 0;
	selp.b32 	%r712, 0, %r1021, %p80;
	add.s32 	%r1021, %r42, %r712;
	selp.b32 	%r713, 0, %r1020, %p80;
	add.s32 	%r1020, %r41, %r713;
	bra.uni 	$L__BB2_37;
$L__BB2_13:
	setp.ne.s32 	%p81, %r10, 0;
	@%p81 bra 	$L__BB2_15;
	st.shared.v2.u32 	[_ZZN3cub18CUB_300001_SM_10006detail4scan16DeviceScanKernelINS2_10policy_hubI5uint2S5_S5_j11uint2_adderE10Policy1000EN6thrust24THRUST_300001_SM_1000_NS10device_ptrIS5_EESC_NS0_13ScanTileStateIS5_Lb0EEES6_NS1_10InputValueIS5_PS5_EEjS5_Lb0ES5_EEvT0_T1_T2_iT3_T4_T5_E12temp_storage+24], {%r43, %r44};
	mul.wide.s32 	%rd66, %r7, 8;
	add.s64 	%rd67, %rd2, %rd66;
	add.s64 	%rd64, %rd67, 256;
	// begin inline asm
	st.cg.v2.u32 [%rd64], {%r43, %r44};
	// end inline asm
	mul.wide.s32 	%rd68, %r7, 4;
	add.s64 	%rd69, %rd1, %rd68;
	add.s64 	%rd65, %rd69, 128;
	mov.b32 	%r716, 100;
	// begin inline asm
	st.release.gpu.u32 [%rd65], %r716;
	// end inline asm
$L__BB2_15:
	not.b32 	%r717, %r10;
	add.s32 	%r1017, %r7, %r717;
	mov.u32 	%r718, %nctaid.x;
	setp.gt.u32 	%p82, %r718, 499;
	@%p82 bra 	$L__BB2_17;
	membar.cta;
	bra.uni 	$L__BB2_18;
$L__BB2_17:
	mov.b32 	%r719, 450;
	// begin inline asm
	nanosleep.u32 %r719;
	// end inline asm
$L__BB2_18:
	mul.wide.s32 	%rd70, %r1017, 4;
	add.s64 	%rd71, %rd1, %rd70;
	add.s64 	%rd8, %rd71, 128;
$L__BB2_19:
	// begin inline asm
	ld.relaxed.gpu.u32 %r1016, [%rd8];
	// end inline asm
	membar.gl;
	setp.eq.s32 	%p83, %r1016, 99;
	mov.b32 	%r721, -1;
	vote.sync.any.pred 	%p84, %p83, %r721;
	@%p84 bra 	$L__BB2_19;
	setp.eq.s32 	%p85, %r1016, 101;
	@%p85 bra 	$L__BB2_23;
	setp.ne.s32 	%p86, %r1016, 100;
	@%p86 bra 	$L__BB2_24;
	mul.wide.s32 	%rd79, %r1017, 8;
	add.s64 	%rd80, %rd2, %rd79;
	add.s64 	%rd78, %rd80, 256;
	// begin inline asm
	ld.cg.u64 %rd77, [%rd78];
	// end inline asm
	mov.b64 	{%r1011, %r1010}, %rd77;
	bra.uni 	$L__BB2_24;
$L__BB2_23:
	mul.wide.s32 	%rd75, %r1017, 8;
	add.s64 	%rd76, %rd3, %rd75;
	add.s64 	%rd74, %rd76, 256;
	// begin inline asm
	ld.cg.u64 %rd73, [%rd74];
	// end inline asm
	mov.b64 	{%r1011, %r1010}, %rd73;
$L__BB2_24:
	setp.eq.s32 	%p87, %r1016, 101;
	mov.b32 	%r774, -1;
	vote.sync.ballot.b32 	%r776, %p87, %r774;
	// begin inline asm
	mov.u32 %r724, %lanemask_ge;
	// end inline asm
	and.b32  	%r777, %r776, %r724;
	or.b32  	%r778, %r777, -2147483648;
	add.s32 	%r779, %r778, -1;
	not.b32 	%r780, %r778;
	and.b32  	%r781, %r780, %r779;
	popc.b32 	%r728, %r781;
	mov.b32 	%r732, 1;
	// begin inline asm
	shfl.sync.down.b32 %r725, %r1011, %r732, %r728, %r774;
	// end inline asm
	// begin inline asm
	shfl.sync.down.b32 %r730, %r1010, %r732, %r728, %r774;
	// end inline asm
	setp.lt.s32 	%p89, %r593, %r728;
	selp.b32 	%r782, %r730, 0, %p89;
	add.s32 	%r741, %r1010, %r782;
	selp.b32 	%r783, %r725, 0, %p89;
	add.s32 	%r736, %r1011, %r783;
	mov.b32 	%r742, 2;
	// begin inline asm
	shfl.sync.down.b32 %r735, %r736, %r742, %r728, %r774;
	// end inline asm
	// begin inline asm
	shfl.sync.down.b32 %r740, %r741, %r742, %r728, %r774;
	// end inline asm
	add.s32 	%r56, %r593, 2;
	setp.gt.s32 	%p90, %r56, %r728;
	selp.b32 	%r784, 0, %r735, %p90;
	add.s32 	%r746, %r736, %r784;
	selp.b32 	%r785, 0, %r740, %p90;
	add.s32 	%r751, %r741, %r785;
	mov.b32 	%r752, 4;
	// begin inline asm
	shfl.sync.down.b32 %r745, %r746, %r752, %r728, %r774;
	// end inline asm
	// begin inline asm
	shfl.sync.down.b32 %r750, %r751, %r752, %r728, %r774;
	// end inline asm
	add.s32 	%r57, %r593, 4;
	setp.gt.s32 	%p91, %r57, %r728;
	selp.b32 	%r786, 0, %r745, %p91;
	add.s32 	%r756, %r746, %r786;
	selp.b32 	%r787, 0, %r750, %p91;
	add.s32 	%r761, %r751, %r787;
	mov.b32 	%r762, 8;
	// begin inline asm
	shfl.sync.down.b32 %r755, %r756, %r762, %r728, %r774;
	// end inline asm
	// begin inline asm
	shfl.sync.down.b32 %r760, %r761, %r762, %r728, %r774;
	// end inline asm
	add.s32 	%r58, %r593, 8;
	setp.gt.s32 	%p92, %r58, %r728;
	selp.b32 	%r788, 0, %r755, %p92;
	add.s32 	%r766, %r756, %r788;
	selp.b32 	%r789, 0, %r760, %p92;
	add.s32 	%r771, %r761, %r789;
	mov.b32 	%r772, 16;
	// begin inline asm
	shfl.sync.down.b32 %r765, %r766, %r772, %r728, %r774;
	// end inline asm
	// begin inline asm
	shfl.sync.down.b32 %r770, %r771, %r772, %r728, %r774;
	// end inline asm
	add.s32 	%r59, %r593, 16;
	setp.gt.s32 	%p93, %r59, %r728;
	selp.b32 	%r790, 0, %r765, %p93;
	add.s32 	%r1012, %r766, %r790;
	selp.b32 	%r791, 0, %r770, %p93;
	add.s32 	%r1013, %r771, %r791;
	add.s64 	%rd9, %rd3, 256;
	add.s64 	%rd10, %rd2, 256;
	add.s64 	%rd11, %rd1, 128;
$L__BB2_25:
	setp.ne.s32 	%p94, %r1016, 101;
	mov.b32 	%r792, -1;
	vote.sync.all.pred 	%p95, %p94, %r792;
	not.pred 	%p96, %p95;
	@%p96 bra 	$L__BB2_33;
	mul.wide.s32 	%rd87, %r1017, 4;
	add.s64 	%rd88, %rd11, %rd87;
	add.s64 	%rd12, %rd88, -128;
$L__BB2_27:
	// begin inline asm
	ld.relaxed.gpu.u32 %r1016, [%rd12];
	// end inline asm
	membar.gl;
	setp.eq.s32 	%p100, %r1016, 99;
	mov.b32 	%r802, -1;
	vote.sync.any.pred 	%p101, %p100, %r802;
	@%p101 bra 	$L__BB2_27;
	setp.eq.s32 	%p102, %r1016, 101;
	@%p102 bra 	$L__BB2_31;
	setp.ne.s32 	%p103, %r1016, 100;
	@%p103 bra 	$L__BB2_32;
	mul.wide.s32 	%rd96, %r1017, 8;
	add.s64 	%rd97, %rd10, %rd96;
	add.s64 	%rd95, %rd97, -256;
	// begin inline asm
	ld.cg.u64 %rd94, [%rd95];
	// end inline asm
	mov.b64 	{%r1018, %r1019}, %rd94;
	bra.uni 	$L__BB2_32;
$L__BB2_31:
	mul.wide.s32 	%rd92, %r1017, 8;
	add.s64 	%rd93, %rd9, %rd92;
	add.s64 	%rd91, %rd93, -256;
	// begin inline asm
	ld.cg.u64 %rd90, [%rd91];
	// end inline asm
	mov.b64 	{%r1018, %r1019}, %rd90;
$L__BB2_32:
	mov.b32 	%r853, -1;
	vote.sync.ballot.b32 	%r854, %p102, %r853;
	and.b32  	%r855, %r854, %r724;
	or.b32  	%r856, %r855, -2147483648;
	add.s32 	%r857, %r856, -1;
	not.b32 	%r858, %r856;
	and.b32  	%r859, %r858, %r857;
	popc.b32 	%r807, %r859;
	mov.b32 	%r811, 1;
	// begin inline asm
	shfl.sync.down.b32 %r804, %r1018, %r811, %r807, %r853;
	// end inline asm
	// begin inline asm
	shfl.sync.down.b32 %r809, %r1019, %r811, %r807, %r853;
	// end inline asm
	setp.lt.s32 	%p106, %r593, %r807;
	selp.b32 	%r860, %r804, 0, %p106;
	add.s32 	%r815, %r1018, %r860;
	selp.b32 	%r861, %r809, 0, %p106;
	add.s32 	%r820, %r1019, %r861;
	mov.b32 	%r821, 2;
	// begin inline asm
	shfl.sync.down.b32 %r814, %r815, %r821, %r807, %r853;
	// end inline asm
	// begin inline asm
	shfl.sync.down.b32 %r819, %r820, %r821, %r807, %r853;
	// end inline asm
	setp.gt.s32 	%p107, %r56, %r807;
	selp.b32 	%r862, 0, %r814, %p107;
	add.s32 	%r825, %r815, %r862;
	selp.b32 	%r863, 0, %r819, %p107;
	add.s32 	%r830, %r820, %r863;
	mov.b32 	%r831, 4;
	// begin inline asm
	shfl.sync.down.b32 %r824, %r825, %r831, %r807, %r853;
	// end inline asm
	// begin inline asm
	shfl.sync.down.b32 %r829, %r830, %r831, %r807, %r853;
	// end inline asm
	setp.gt.s32 	%p108, %r57, %r807;
	selp.b32 	%r864, 0, %r824, %p108;
	add.s32 	%r835, %r825, %r864;
	selp.b32 	%r865, 0, %r829, %p108;
	add.s32 	%r840, %r830, %r865;
	mov.b32 	%r841, 8;
	// begin inline asm
	shfl.sync.down.b32 %r834, %r835, %r841, %r807, %r853;
	// end inline asm
	// begin inline asm
	shfl.sync.down.b32 %r839, %r840, %r841, %r807, %r853;
	// end inline asm
	setp.gt.s32 	%p109, %r58, %r807;
	selp.b32 	%r866, 0, %r834, %p109;
	add.s32 	%r845, %r835, %r866;
	selp.b32 	%r867, 0, %r839, %p109;
	add.s32 	%r850, %r840, %r867;
	mov.b32 	%r851, 16;
	// begin inline asm
	shfl.sync.down.b32 %r844, %r845, %r851, %r807, %r853;
	// end inline asm
	// begin inline asm
	shfl.sync.down.b32 %r849, %r850, %r851, %r807, %r853;
	// end inline asm
	setp.gt.s32 	%p110, %r59, %r807;
	selp.b32 	%r868, 0, %r844, %p110;
	add.s32 	%r869, %r845, %r868;
	selp.b32 	%r870, 0, %r849, %p110;
	add.s32 	%r871, %r850, %r870;
	add.s32 	%r1012, %r869, %r1012;
	add.s32 	%r1013, %r871, %r1013;
	add.s32 	%r1017, %r1017, -32;
	bra.uni 	$L__BB2_25;
$L__BB2_33:
	setp.ne.s32 	%p97, %r10, 0;
	@%p97 bra 	$L__BB2_35;
	add.s32 	%r794, %r1012, %r43;
	add.s32 	%r795, %r1013, %r44;
	mul.wide.s32 	%rd83, %r7, 8;
	add.s64 	%rd84, %rd3, %rd83;
	add.s64 	%rd81, %rd84, 256;
	// begin inline asm
	st.cg.v2.u32 [%rd81], {%r794, %r795};
	// end inline asm
	mul.wide.s32 	%rd85, %r7, 4;
	add.s64 	%rd86, %rd1, %rd85;
	add.s64 	%rd82, %rd86, 128;
	mov.b32 	%r796, 101;
	// begin inline asm
	st.release.gpu.u32 [%rd82], %r796;
	// end inline asm
	st.shared.v2.u32 	[_ZZN3cub18CUB_300001_SM_10006detail4scan16DeviceScanKernelINS2_10policy_hubI5uint2S5_S5_j11uint2_adderE10Policy1000EN6thrust24THRUST_300001_SM_1000_NS10device_ptrIS5_EESC_NS0_13ScanTileStateIS5_Lb0EEES6_NS1_10InputValueIS5_PS5_EEjS5_Lb0ES5_EEvT0_T1_T2_iT3_T4_T5_E12temp_storage+8], {%r1012, %r1013};
	st.shared.v2.u32 	[_ZZN3cub18CUB_300001_SM_10006detail4scan16DeviceScanKernelINS2_10policy_hubI5uint2S5_S5_j11uint2_adderE10Policy1000EN6thrust24THRUST_300001_SM_1000_NS10device_ptrIS5_EESC_NS0_13ScanTileStateIS5_Lb0EEES6_NS1_10InputValueIS5_PS5_EEjS5_Lb0ES5_EEvT0_T1_T2_iT3_T4_T5_E12temp_storage+16], {%r794, %r795};
$L__BB2_35:
	setp.ne.s32 	%p98, %r593, 0;
	@%p98 bra 	$L__BB2_37;
	st.shared.v2.u32 	[_ZZN3cub18CUB_300001_SM_10006detail4scan16DeviceScanKernelINS2_10policy_hubI5uint2S5_S5_j11uint2_adderE10Policy1000EN6thrust24THRUST_300001_SM_1000_NS10device_ptrIS5_EESC_NS0_13ScanTileStateIS5_Lb0EEES6_NS1_10InputValueIS5_PS5_EEjS5_Lb0ES5_EEvT0_T1_T2_iT3_T4_T5_E12temp_storage+72], {%r1012, %r1013};
	mov.u32 	%r1020, %r1013;
	mov.u32 	%r1021, %r1012;
$L__BB2_37:
	bar.sync 	0;
	setp.eq.s32 	%p99, %r10, 0;
	ld.shared.v2.u32 	{%r797, %r798}, [_ZZN3cub18CUB_300001_SM_10006detail4scan16DeviceScanKernelINS2_10policy_hubI5uint2S5_S5_j11uint2_adderE10Policy1000EN6thrust24THRUST_300001_SM_1000_NS10device_ptrIS5_EESC_NS0_13ScanTileStateIS5_Lb0EEES6_NS1_10InputValueIS5_PS5_EEjS5_Lb0ES5_EEvT0_T1_T2_iT3_T4_T5_E12temp_storage+72];
	selp.b32 	%r799, 0, %r798, %p99;
	add.s32 	%r1022, %r1020, %r799;
	selp.b32 	%r800, 0, %r797, %p99;
	add.s32 	%r1023, %r1021, %r800;
$L__BB2_38:
	add.s32 	%r982, %r1023, %r15;
	add.s32 	%r983, %r1022, %r16;
	add.s32 	%r984, %r17, %r982;
	add.s32 	%r985, %r18, %r983;
	add.s32 	%r986, %r19, %r984;
	add.s32 	%r987, %r20, %r985;
	add.s32 	%r988, %r21, %r986;
	add.s32 	%r989, %r22, %r987;
	add.s32 	%r990, %r23, %r988;
	add.s32 	%r991, %r24, %r989;
	add.s32 	%r992, %r25, %r990;
	add.s32 	%r993, %r26, %r991;
	bar.sync 	0;
	st.shared.v2.u32 	[%r14], {%r1023, %r1022};
	st.shared.v2.u32 	[%r14+8], {%r982, %r983};
	st.shared.v2.u32 	[%r14+16], {%r984, %r985};
	st.shared.v2.u32 	[%r14+24], {%r986, %r987};
	st.shared.v2.u32 	[%r14+32], {%r988, %r989};
	st.shared.v2.u32 	[%r14+40], {%r990, %r991};
	st.shared.v2.u32 	[%r14+48], {%r992, %r993};
	bar.warp.sync 	-1;
	ld.shared.v2.u32 	{%r994, %r995}, [%r13];
	ld.shared.v2.u32 	{%r996, %r997}, [%r13+256];
	ld.shared.v2.u32 	{%r998, %r999}, [%r13+512];
	ld.shared.v2.u32 	{%r1000, %r1001}, [%r13+768];
	ld.shared.v2.u32 	{%r1002, %r1003}, [%r13+1024];
	ld.shared.v2.u32 	{%r1004, %r1005}, [%r13+1280];
	ld.shared.v2.u32 	{%r1006, %r1007}, [%r13+1536];
	add.s64 	%rd101, %rd6, %rd62;
	st.global.v2.u32 	[%rd101], {%r994, %r995};
	st.global.v2.u32 	[%rd101+256], {%r996, %r997};
	st.global.v2.u32 	[%rd101+512], {%r998, %r999};
	st.global.v2.u32 	[%rd101+768], {%r1000, %r1001};
	st.global.v2.u32 	[%rd101+1024], {%r1002, %r1003};
	st.global.v2.u32 	[%rd101+1280], {%r1004, %r1005};
	st.global.v2.u32 	[%rd101+1536], {%r1006, %r1007};
	bra.uni 	$L__BB2_103;
$L__BB2_39:
	setp.eq.s32 	%p3, %r9, 0;
	@%p3 bra 	$L__BB2_103;
	cvt.u64.u32 	%rd13, %r8;
	mul.wide.u32 	%rd22, %r8, 8;
	add.s64 	%rd23, %rd5, %rd22;
	mov.u32 	%r84, %tid.x;
	ld.global.v2.u32 	{%r1037, %r1036}, [%rd23];
	and.b32  	%r213, %r84, 31;
	and.b32  	%r214, %r84, 992;
	mul.lo.s32 	%r215, %r214, 7;
	or.b32  	%r87, %r215, %r213;
	setp.ge.u32 	%p4, %r87, %r9;
	shl.b32 	%r216, %r87, 3;
	cvt.u64.u32 	%rd24, %r216;
	add.s64 	%rd14, %rd23, %rd24;
	mov.u32 	%r1024, %r1036;
	mov.u32 	%r1025, %r1037;
	@%p4 bra 	$L__BB2_42;
	ld.global.v2.u32 	{%r1025, %r1024}, [%rd14];
$L__BB2_42:
	add.s32 	%r92, %r87, 32;
	setp.ge.u32 	%p5, %r92, %r9;
	mov.u32 	%r1026, %r1036;
	mov.u32 	%r1027, %r1037;
	@%p5 bra 	$L__BB2_44;
	ld.global.v2.u32 	{%r1027, %r1026}, [%rd14+256];
$L__BB2_44:
	add.s32 	%r97, %r87, 64;
	setp.ge.u32 	%p6, %r97, %r9;
	mov.u32 	%r1028, %r1036;
	mov.u32 	%r1029, %r1037;
	@%p6 bra 	$L__BB2_46;
	ld.global.v2.u32 	{%r1029, %r1028}, [%rd14+512];
$L__BB2_46:
	add.s32 	%r102, %r87, 96;
	setp.ge.u32 	%p7, %r102, %r9;
	mov.u32 	%r1030, %r1036;
	mov.u32 	%r1031, %r1037;
	@%p7 bra 	$L__BB2_48;
	ld.global.v2.u32 	{%r1031, %r1030}, [%rd14+768];
$L__BB2_48:
	add.s32 	%r107, %r87, 128;
	setp.ge.u32 	%p8, %r107, %r9;
	mov.u32 	%r1032, %r1036;
	mov.u32 	%r1033, %r1037;
	@%p8 bra 	$L__BB2_50;
	ld.global.v2.u32 	{%r1033, %r1032}, [%rd14+1024];
$L__BB2_50:
	add.s32 	%r112, %r87, 160;
	setp.ge.u32 	%p9, %r112, %r9;
	mov.u32 	%r1034, %r1036;
	mov.u32 	%r1035, %r1037;
	@%p9 bra 	$L__BB2_52;
	ld.global.v2.u32 	{%r1035, %r1034}, [%rd14+1280];
$L__BB2_52:
	add.s32 	%r117, %r87, 192;
	setp.ge.u32 	%p10, %r117, %r9;
	@%p10 bra 	$L__BB2_54;
	ld.global.v2.u32 	{%r1037, %r1036}, [%rd14+1536];
$L__BB2_54:
	// begin inline asm
	mov.u32 %r217, %laneid;
	// end inline asm
	shr.u32 	%r123, %r84, 5;
	mad.lo.s32 	%r218, %r123, 224, %r217;
	shl.b32 	%r219, %r218, 3;
	mov.u32 	%r220, _ZZN3cub18CUB_300001_SM_10006detail4scan16DeviceScanKernelINS2_10policy_hubI5uint2S5_S5_j11uint2_adderE10Policy1000EN6thrust24THRUST_300001_SM_1000_NS10device_ptrIS5_EESC_NS0_13ScanTileStateIS5_Lb0EEES6_NS1_10InputValueIS5_PS5_EEjS5_Lb0ES5_EEvT0_T1_T2_iT3_T4_T5_E12temp_storage;
	add.s32 	%r124, %r220, %r219;
	st.shared.v2.u32 	[%r124], {%r1025, %r1024};
	st.shared.v2.u32 	[%r124+256], {%r1027, %r1026};
	st.shared.v2.u32 	[%r124+512], {%r1029, %r1028};
	st.shared.v2.u32 	[%r124+768], {%r1031, %r1030};
	st.shared.v2.u32 	[%r124+1024], {%r1033, %r1032};
	st.shared.v2.u32 	[%r124+1280], {%r1035, %r1034};
	st.shared.v2.u32 	[%r124+1536], {%r1037, %r1036};
	bar.warp.sync 	-1;
	mad.lo.s32 	%r125, %r217, 48, %r124;
	ld.shared.v2.u32 	{%r126, %r127}, [%r125];
	ld.shared.v2.u32 	{%r128, %r129}, [%r125+8];
	ld.shared.v2.u32 	{%r130, %r131}, [%r125+16];
	ld.shared.v2.u32 	{%r132, %r133}, [%r125+24];
	ld.shared.v2.u32 	{%r134, %r135}, [%r125+32];
	ld.shared.v2.u32 	{%r136, %r137}, [%r125+40];
	ld.shared.v2.u32 	{%r138, %r139}, [%r125+48];
	bar.sync 	0;
	setp.ne.s32 	%p11, %r7, 0;
	@%p11 bra 	$L__BB2_58;
	add.s32 	%r538, %r128, %r126;
	add.s32 	%r539, %r129, %r127;
	add.s32 	%r540, %r130, %r538;
	add.s32 	%r541, %r131, %r539;
	add.s32 	%r542, %r132, %r540;
	add.s32 	%r543, %r133, %r541;
	add.s32 	%r544, %r134, %r542;
	add.s32 	%r545, %r135, %r543;
	add.s32 	%r546, %r136, %r544;
	add.s32 	%r547, %r137, %r545;
	add.s32 	%r479, %r138, %r546;
	add.s32 	%r484, %r139, %r547;
	mov.b32 	%r535, 1;
	mov.b32 	%r536, 0;
	mov.b32 	%r537, -1;
	// begin inline asm
	shfl.sync.up.b32 %r478, %r479, %r535, %r536, %r537;
	// end inline asm
	// begin inline asm
	shfl.sync.up.b32 %r483, %r484, %r535, %r536, %r537;
	// end inline asm
	setp.lt.s32 	%p52, %r217, 1;
	selp.b32 	%r548, 0, %r478, %p52;
	add.s32 	%r489, %r548, %r479;
	selp.b32 	%r549, 0, %r483, %p52;
	add.s32 	%r494, %r549, %r484;
	mov.b32 	%r495, 2;
	// begin inline asm
	shfl.sync.up.b32 %r488, %r489, %r495, %r536, %r537;
	// end inline asm
	// begin inline asm
	shfl.sync.up.b32 %r493, %r494, %r495, %r536, %r537;
	// end inline asm
	setp.lt.s32 	%p53, %r217, 2;
	selp.b32 	%r550, 0, %r488, %p53;
	add.s32 	%r499, %r550, %r489;
	selp.b32 	%r551, 0, %r493, %p53;
	add.s32 	%r504, %r551, %r494;
	mov.b32 	%r505, 4;
	// begin inline asm
	shfl.sync.up.b32 %r498, %r499, %r505, %r536, %r537;
	// end inline asm
	// begin inline asm
	shfl.sync.up.b32 %r503, %r504, %r505, %r536, %r537;
	// end inline asm
	setp.lt.s32 	%p54, %r217, 4;
	selp.b32 	%r552, 0, %r498, %p54;
	add.s32 	%r509, %r552, %r499;
	selp.b32 	%r553, 0, %r503, %p54;
	add.s32 	%r514, %r553, %r504;
	mov.b32 	%r515, 8;
	// begin inline asm
	shfl.sync.up.b32 %r508, %r509, %r515, %r536, %r537;
	// end inline asm
	// begin inline asm
	shfl.sync.up.b32 %r513, %r514, %r515, %r536, %r537;
	// end inline asm
	setp.lt.s32 	%p55, %r217, 8;
	selp.b32 	%r554, 0, %r508, %p55;
	add.s32 	%r519, %r554, %r509;
	selp.b32 	%r555, 0, %r513, %p55;
	add.s32 	%r524, %r555, %r514;
	mov.b32 	%r525, 16;
	// begin inline asm
	shfl.sync.up.b32 %r518, %r519, %r525, %r536, %r537;
	// end inline asm
	// begin inline asm
	shfl.sync.up.b32 %r523, %r524, %r525, %r536, %r537;
	// end inline asm
	setp.lt.s32 	%p56, %r217, 16;
	selp.b32 	%r556, 0, %r518, %p56;
	add.s32 	%r529, %r556, %r519;
	selp.b32 	%r557, 0, %r523, %p56;
	add.s32 	%r534, %r557, %r524;
	// begin inline asm
	shfl.sync.up.b32 %r528, %r529, %r535, %r536, %r537;
	// end inline asm
	// begin inline asm
	shfl.sync.up.b32 %r533, %r534, %r535, %r536, %r537;
	// end inline asm
	setp.ne.s32 	%p57, %r217, 31;
	@%p57 bra 	$L__BB2_57;
	shl.b32 	%r558, %r123, 3;
	add.s32 	%r560, %r220, %r558;
	st.shared.v2.u32 	[%r560+32], {%r529, %r534};
$L__BB2_57:
	bar.sync 	0;
	ld.shared.v4.u32 	{%r561, %r562, %r563, %r564}, [_ZZN3cub18CUB_300001_SM_10006detail4scan16DeviceScanKernelINS2_10policy_hubI5uint2S5_S5_j11uint2_adderE10Policy1000EN6thrust24THRUST_300001_SM_1000_NS10device_ptrIS5_EESC_NS0_13ScanTileStateIS5_Lb0EEES6_NS1_10InputValueIS5_PS5_EEjS5_Lb0ES5_EEvT0_T1_T2_iT3_T4_T5_E12temp_storage+32];
	add.s32 	%r565, %r563, %r561;
	add.s32 	%r566, %r564, %r562;
	setp.eq.s32 	%p58, %r123, 2;
	selp.b32 	%r567, %r565, %r561, %p58;
	selp.b32 	%r568, %r566, %r562, %p58;
	ld.shared.v2.u32 	{%r569, %r570}, [_ZZN3cub18CUB_300001_SM_10006detail4scan16DeviceScanKernelINS2_10policy_hubI5uint2S5_S5_j11uint2_adderE10Policy1000EN6thrust24THRUST_300001_SM_1000_NS10device_ptrIS5_EESC_NS0_13ScanTileStateIS5_Lb0EEES6_NS1_10InputValueIS5_PS5_EEjS5_Lb0ES5_EEvT0_T1_T2_iT3_T4_T5_E12temp_storage+48];
	add.s32 	%r571, %r569, %r565;
	add.s32 	%r572, %r570, %r566;
	setp.eq.s32 	%p59, %r123, 3;
	selp.b32 	%r573, %r571, %r567, %p59;
	selp.b32 	%r574, %r572, %r568, %p59;
	setp.lt.u32 	%p60, %r84, 32;
	selp.b32 	%r575, 0, %r573, %p60;
	add.s32 	%r576, %r1009, %r575;
	selp.b32 	%r577, 0, %r574, %p60;
	add.s32 	%r578, %r1008, %r577;
	setp.eq.s32 	%p61, %r217, 0;
	selp.b32 	%r579, 0, %r528, %p61;
	add.s32 	%r1051, %r576, %r579;
	selp.b32 	%r580, 0, %r533, %p61;
	add.s32 	%r1050, %r578, %r580;
	bra.uni 	$L__BB2_87;
$L__BB2_58:
	add.s32 	%r281, %r128, %r126;
	add.s32 	%r282, %r129, %r127;
	add.s32 	%r283, %r130, %r281;
	add.s32 	%r284, %r131, %r282;
	add.s32 	%r285, %r132, %r283;
	add.s32 	%r286, %r133, %r284;
	add.s32 	%r287, %r134, %r285;
	add.s32 	%r288, %r135, %r286;
	add.s32 	%r289, %r136, %r287;
	add.s32 	%r290, %r137, %r288;
	add.s32 	%r222, %r138, %r289;
	add.s32 	%r227, %r139, %r290;
	mov.b32 	%r278, 1;
	mov.b32 	%r279, 0;
	mov.b32 	%r280, -1;
	// begin inline asm
	shfl.sync.up.b32 %r221, %r222, %r278, %r279, %r280;
	// end inline asm
	// begin inline asm
	shfl.sync.up.b32 %r226, %r227, %r278, %r279, %r280;
	// end inline asm
	setp.lt.s32 	%p12, %r217, 1;
	selp.b32 	%r291, 0, %r221, %p12;
	add.s32 	%r232, %r291, %r222;
	selp.b32 	%r292, 0, %r226, %p12;
	add.s32 	%r237, %r292, %r227;
	mov.b32 	%r238, 2;
	// begin inline asm
	shfl.sync.up.b32 %r231, %r232, %r238, %r279, %r280;
	// end inline asm
	// begin inline asm
	shfl.sync.up.b32 %r236, %r237, %r238, %r279, %r280;
	// end inline asm
	setp.lt.s32 	%p13, %r217, 2;
	selp.b32 	%r293, 0, %r231, %p13;
	add.s32 	%r242, %r293, %r232;
	selp.b32 	%r294, 0, %r236, %p13;
	add.s32 	%r247, %r294, %r237;
	mov.b32 	%r248, 4;
	// begin inline asm
	shfl.sync.up.b32 %r241, %r242, %r248, %r279, %r280;
	// end inline asm
	// begin inline asm
	shfl.sync.up.b32 %r246, %r247, %r248, %r279, %r280;
	// end inline asm
	setp.lt.s32 	%p14, %r217, 4;
	selp.b32 	%r295, 0, %r241, %p14;
	add.s32 	%r252, %r295, %r242;
	selp.b32 	%r296, 0, %r246, %p14;
	add.s32 	%r257, %r296, %r247;
	mov.b32 	%r258, 8;
	// begin inline asm
	shfl.sync.up.b32 %r251, %r252, %r258, %r279, %r280;
	// end inline asm
	// begin inline asm
	shfl.sync.up.b32 %r256, %r257, %r258, %r279, %r280;
	// end inline asm
	setp.lt.s32 	%p15, %r217, 8;
	selp.b32 	%r297, 0, %r251, %p15;
	add.s32 	%r262, %r297, %r252;
	selp.b32 	%r298, 0, %r256, %p15;
	add.s32 	%r267, %r298, %r257;
	mov.b32 	%r268, 16;
	// begin inline asm
	shfl.sync.up.b32 %r261, %r262, %r268, %r279, %r280;
	// end inline asm
	// begin inline asm
	shfl.sync.up.b32 %r266, %r267, %r268, %r279, %r280;
	// end inline asm
	setp.lt.s32 	%p16, %r217, 16;
	selp.b32 	%r299, 0, %r261, %p16;
	add.s32 	%r272, %r299, %r262;
	selp.b32 	%r300, 0, %r266, %p16;
	add.s32 	%r277, %r300, %r267;
	// begin inline asm
	shfl.sync.up.b32 %r1048, %r272, %r278, %r279, %r280;
	// end inline asm
	// begin inline asm
	shfl.sync.up.b32 %r1049, %r277, %r278, %r279, %r280;
	// end inline asm
	setp.ne.s32 	%p17, %r217, 31;
	@%p17 bra 	$L__BB2_60;
	shl.b32 	%r301, %r123, 3;
	add.s32 	%r303, %r220, %r301;
	st.shared.v2.u32 	[%r303+32], {%r272, %r277};
$L__BB2_60:
	bar.sync 	0;
	ld.shared.v4.u32 	{%r304, %r305, %r306, %r307}, [_ZZN3cub18CUB_300001_SM_10006detail4scan16DeviceScanKernelINS2_10policy_hubI5uint2S5_S5_j11uint2_adderE10Policy1000EN6thrust24THRUST_300001_SM_1000_NS10device_ptrIS5_EESC_NS0_13ScanTileStateIS5_Lb0EEES6_NS1_10InputValueIS5_PS5_EEjS5_Lb0ES5_EEvT0_T1_T2_iT3_T4_T5_E12temp_storage+32];
	add.s32 	%r308, %r306, %r304;
	add.s32 	%r309, %r307, %r305;
	setp.eq.s32 	%p18, %r123, 2;
	selp.b32 	%r310, %r308, %r304, %p18;
	selp.b32 	%r311, %r309, %r305, %p18;
	ld.shared.v4.u32 	{%r312, %r313, %r314, %r315}, [_ZZN3cub18CUB_300001_SM_10006detail4scan16DeviceScanKernelINS2_10policy_hubI5uint2S5_S5_j11uint2_adderE10Policy1000EN6thrust24THRUST_300001_SM_1000_NS10device_ptrIS5_EESC_NS0_13ScanTileStateIS5_Lb0EEES6_NS1_10InputValueIS5_PS5_EEjS5_Lb0ES5_EEvT0_T1_T2_iT3_T4_T5_E12temp_storage+48];
	add.s32 	%r316, %r312, %r308;
	add.s32 	%r317, %r313, %r309;
	setp.eq.s32 	%p19, %r123, 3;
	selp.b32 	%r150, %r316, %r310, %p19;
	selp.b32 	%r151, %r317, %r311, %p19;
	add.s32 	%r152, %r314, %r316;
	add.s32 	%r153, %r315, %r317;
	setp.lt.u32 	%p20, %r84, 32;
	@%p20 bra 	$L__BB2_62;
	setp.eq.s32 	%p21, %r217, 0;
	selp.b32 	%r318, 0, %r1048, %p21;
	add.s32 	%r1048, %r150, %r318;
	selp.b32 	%r319, 0, %r1049, %p21;
	add.s32 	%r1049, %r151, %r319;
	bra.uni 	$L__BB2_86;
$L__BB2_62:
	setp.ne.s32 	%p22, %r84, 0;
	@%p22 bra 	$L__BB2_64;
	st.shared.v2.u32 	[_ZZN3cub18CUB_300001_SM_10006detail4scan16DeviceScanKernelINS2_10policy_hubI5uint2S5_S5_j11uint2_adderE10Policy1000EN6thrust24THRUST_300001_SM_1000_NS10device_ptrIS5_EESC_NS0_13ScanTileStateIS5_Lb0EEES6_NS1_10InputValueIS5_PS5_EEjS5_Lb0ES5_EEvT0_T1_T2_iT3_T4_T5_E12temp_storage+24], {%r152, %r153};
	mul.wide.s32 	%rd27, %r7, 8;
	add.s64 	%rd28, %rd2, %rd27;
	add.s64 	%rd25, %rd28, 256;
	// begin inline asm
	st.cg.v2.u32 [%rd25], {%r152, %r153};
	// end inline asm
	mul.wide.s32 	%rd29, %r7, 4;
	add.s64 	%rd30, %rd1, %rd29;
	add.s64 	%rd26, %rd30, 128;
	mov.b32 	%r322, 100;
	// begin inline asm
	st.release.gpu.u32 [%rd26], %r322;
	// end inline asm
$L__BB2_64:
	not.b32 	%r323, %r84;
	add.s32 	%r1045, %r7, %r323;
	mov.u32 	%r324, %nctaid.x;
	setp.gt.u32 	%p23, %r324, 499;
	@%p23 bra 	$L__BB2_66;
	membar.cta;
	bra.uni 	$L__BB2_67;
$L__BB2_66:
	mov.b32 	%r325, 450;
	// begin inline asm
	nanosleep.u32 %r325;
	// end inline asm
$L__BB2_67:
	mul.wide.s32 	%rd31, %r1045, 4;
	add.s64 	%rd32, %rd1, %rd31;
	add.s64 	%rd15, %rd32, 128;
$L__BB2_68:
	// begin inline asm
	ld.relaxed.gpu.u32 %r1042, [%rd15];
	// end inline asm
	membar.gl;
	setp.eq.s32 	%p24, %r1042, 99;
	mov.b32 	%r327, -1;
	vote.sync.any.pred 	%p25, %p24, %r327;
	@%p25 bra 	$L__BB2_68;
	setp.eq.s32 	%p26, %r1042, 101;
	@%p26 bra 	$L__BB2_72;
	setp.ne.s32 	%p27, %r1042, 100;
	@%p27 bra 	$L__BB2_73;
	mul.wide.s32 	%rd40, %r1045, 8;
	add.s64 	%rd41, %rd2, %rd40;
	add.s64 	%rd39, %rd41, 256;
	// begin inline asm
	ld.cg.u64 %rd38, [%rd39];
	// end inline asm
	mov.b64 	{%r1038, %r1039}, %rd38;
	bra.uni 	$L__BB2_73;
$L__BB2_72:
	mul.wide.s32 	%rd36, %r1045, 8;
	add.s64 	%rd37, %rd3, %rd36;
	add.s64 	%rd35, %rd37, 256;
	// begin inline asm
	ld.cg.u64 %rd34, [%rd35];
	// end inline asm
	mov.b64 	{%r1038, %r1039}, %rd34;
$L__BB2_73:
	mov.b32 	%r380, -1;
	vote.sync.ballot.b32 	%r382, %p26, %r380;
	// begin inline asm
	mov.u32 %r330, %lanemask_ge;
	// end inline asm
	and.b32  	%r383, %r382, %r330;
	or.b32  	%r384, %r383, -2147483648;
	add.s32 	%r385, %r384, -1;
	not.b32 	%r386, %r384;
	and.b32  	%r387, %r386, %r385;
	popc.b32 	%r334, %r387;
	mov.b32 	%r338, 1;
	// begin inline asm
	shfl.sync.down.b32 %r331, %r1038, %r338, %r334, %r380;
	// end inline asm
	// begin inline asm
	shfl.sync.down.b32 %r336, %r1039, %r338, %r334, %r380;
	// end inline asm
	setp.lt.s32 	%p30, %r217, %r334;
	selp.b32 	%r388, %r331, 0, %p30;
	add.s32 	%r342, %r1038, %r388;
	selp.b32 	%r389, %r336, 0, %p30;
	add.s32 	%r347, %r1039, %r389;
	mov.b32 	%r348, 2;
	// begin inline asm
	shfl.sync.down.b32 %r341, %r342, %r348, %r334, %r380;
	// end inline asm
	// begin inline asm
	shfl.sync.down.b32 %r346, %r347, %r348, %r334, %r380;
	// end inline asm
	add.s32 	%r165, %r217, 2;
	setp.gt.s32 	%p31, %r165, %r334;
	selp.b32 	%r390, 0, %r341, %p31;
	add.s32 	%r352, %r342, %r390;
	selp.b32 	%r391, 0, %r346, %p31;
	add.s32 	%r357, %r347, %r391;
	mov.b32 	%r358, 4;
	// begin inline asm
	shfl.sync.down.b32 %r351, %r352, %r358, %r334, %r380;
	// end inline asm
	// begin inline asm
	shfl.sync.down.b32 %r356, %r357, %r358, %r334, %r380;
	// end inline asm
	add.s32 	%r166, %r217, 4;
	setp.gt.s32 	%p32, %r166, %r334;
	selp.b32 	%r392, 0, %r351, %p32;
	add.s32 	%r362, %r352, %r392;
	selp.b32 	%r393, 0, %r356, %p32;
	add.s32 	%r367, %r357, %r393;
	mov.b32 	%r368, 8;
	// begin inline asm
	shfl.sync.down.b32 %r361, %r362, %r368, %r334, %r380;
	// end inline asm
	// begin inline asm
	shfl.sync.down.b32 %r366, %r367, %r368, %r334, %r380;
	// end inline asm
	add.s32 	%r167, %r217, 8;
	setp.gt.s32 	%p33, %r167, %r334;
	selp.b32 	%r394, 0, %r361, %p33;
	add.s32 	%r372, %r362, %r394;
	selp.b32 	%r395, 0, %r366, %p33;
	add.s32 	%r377, %r367, %r395;
	mov.b32 	%r378, 16;
	// begin inline asm
	shfl.sync.down.b32 %r371, %r372, %r378, %r334, %r380;
	// end inline asm
	// begin inline asm
	shfl.sync.down.b32 %r376, %r377, %r378, %r334, %r380;
	// end inline asm
	add.s32 	%r168, %r217, 16;
	setp.gt.s32 	%p34, %r168, %r334;
	selp.b32 	%r396, 0, %r371, %p34;
	add.s32 	%r1040, %r372, %r396;
	selp.b32 	%r397, 0, %r376, %p34;
	add.s32 	%r1041, %r377, %r397;
	add.s64 	%rd16, %rd2, 256;
$L__BB2_74:
	setp.ne.s32 	%p35, %r1042, 101;
	mov.b32 	%r398, -1;
	vote.sync.all.pred 	%p36, %p35, %r398;
	not.pred 	%p37, %p36;
	@%p37 bra 	$L__BB2_82;
	mul.wide.s32 	%rd48, %r1045, 4;
	add.s64 	%rd17, %rd1, %rd48;
$L__BB2_76:
	// begin inline asm
	ld.relaxed.gpu.u32 %r1042, [%rd17];
	// end inline asm
	membar.gl;
	setp.eq.s32 	%p41, %r1042, 99;
	mov.b32 	%r408, -1;
	vote.sync.any.pred 	%p42, %p41, %r408;
	@%p42 bra 	$L__BB2_76;
	setp.eq.s32 	%p43, %r1042, 101;
	@%p43 bra 	$L__BB2_80;
	setp.ne.s32 	%p44, %r1042, 100;
	@%p44 bra 	$L__BB2_81;
	mul.wide.s32 	%rd55, %r1045, 8;
	add.s64 	%rd56, %rd16, %rd55;
	add.s64 	%rd54, %rd56, -256;
	// begin inline asm
	ld.cg.u64 %rd53, [%rd54];
	// end inline asm
	mov.b64 	{%r1046, %r1047}, %rd53;
	bra.uni 	$L__BB2_81;
$L__BB2_80:
	mul.wide.s32 	%rd52, %r1045, 8;
	add.s64 	%rd51, %rd3, %rd52;
	// begin inline asm
	ld.cg.u64 %rd50, [%rd51];
	// end inline asm
	mov.b64 	{%r1046, %r1047}, %rd50;
$L__BB2_81:
	mov.b32 	%r459, -1;
	vote.sync.ballot.b32 	%r460, %p43, %r459;
	and.b32  	%r461, %r460, %r330;
	or.b32  	%r462, %r461, -2147483648;
	add.s32 	%r463, %r462, -1;
	not.b32 	%r464, %r462;
	and.b32  	%r465, %r464, %r463;
	popc.b32 	%r413, %r465;
	mov.b32 	%r417, 1;
	// begin inline asm
	shfl.sync.down.b32 %r410, %r1046, %r417, %r413, %r459;
	// end inline asm
	// begin inline asm
	shfl.sync.down.b32 %r415, %r1047, %r417, %r413, %r459;
	// end inline asm
	setp.lt.s32 	%p47, %r217, %r413;
	selp.b32 	%r466, %r410, 0, %p47;
	add.s32 	%r421, %r1046, %r466;
	selp.b32 	%r467, %r415, 0, %p47;
	add.s32 	%r426, %r1047, %r467;
	mov.b32 	%r427, 2;
	// begin inline asm
	shfl.sync.down.b32 %r420, %r421, %r427, %r413, %r459;
	// end inline asm
	// begin inline asm
	shfl.sync.down.b32 %r425, %r426, %r427, %r413, %r459;
	// end inline asm
	setp.gt.s32 	%p48, %r165, %r413;
	selp.b32 	%r468, 0, %r420, %p48;
	add.s32 	%r431, %r421, %r468;
	selp.b32 	%r469, 0, %r425, %p48;
	add.s32 	%r436, %r426, %r469;
	mov.b32 	%r437, 4;
	// begin inline asm
	shfl.sync.down.b32 %r430, %r431, %r437, %r413, %r459;
	// end inline asm
	// begin inline asm
	shfl.sync.down.b32 %r435, %r436, %r437, %r413, %r459;
	// end inline asm
	setp.gt.s32 	%p49, %r166, %r413;
	selp.b32 	%r470, 0, %r430, %p49;
	add.s32 	%r441, %r431, %r470;
	selp.b32 	%r471, 0, %r435, %p49;
	add.s32 	%r446, %r436, %r471;
	mov.b32 	%r447, 8;
	// begin inline asm
	shfl.sync.down.b32 %r440, %r441, %r447, %r413, %r459;
	// end inline asm
	// begin inline asm
	shfl.sync.down.b32 %r445, %r446, %r447, %r413, %r459;
	// end inline asm
	setp.gt.s32 	%p50, %r167, %r413;
	selp.b32 	%r472, 0, %r440, %p50;
	add.s32 	%r451, %r441, %r472;
	selp.b32 	%r473, 0, %r445, %p50;
	add.s32 	%r456, %r446, %r473;
	mov.b32 	%r457, 16;
	// begin inline asm
	shfl.sync.down.b32 %r450, %r451, %r457, %r413, %r459;
	// end inline asm
	// begin inline asm
	shfl.sync.down.b32 %r455, %r456, %r457, %r413, %r459;
	// end inline asm
	setp.gt.s32 	%p51, %r168, %r413;
	selp.b32 	%r474, 0, %r450, %p51;
	add.s32 	%r475, %r451, %r474;
	selp.b32 	%r476, 0, %r455, %p51;
	add.s32 	%r477, %r456, %r476;
	add.s32 	%r1040, %r475, %r1040;
	add.s32 	%r1041, %r477, %r1041;
	add.s32 	%r1045, %r1045, -32;
	bra.uni 	$L__BB2_74;
$L__BB2_82:
	@%p22 bra 	$L__BB2_84;
	add.s32 	%r400, %r1040, %r152;
	add.s32 	%r401, %r1041, %r153;
	mul.wide.s32 	%rd44, %r7, 8;
	add.s64 	%rd45, %rd3, %rd44;
	add.s64 	%rd42, %rd45, 256;
	// begin inline asm
	st.cg.v2.u32 [%rd42], {%r400, %r401};
	// end inline asm
	mul.wide.s32 	%rd46, %r7, 4;
	add.s64 	%rd47, %rd1, %rd46;
	add.s64 	%rd43, %rd47, 128;
	mov.b32 	%r402, 101;
	// begin inline asm
	st.release.gpu.u32 [%rd43], %r402;
	// end inline asm
	st.shared.v2.u32 	[_ZZN3cub18CUB_300001_SM_10006detail4scan16DeviceScanKernelINS2_10policy_hubI5uint2S5_S5_j11uint2_adderE10Policy1000EN6thrust24THRUST_300001_SM_1000_NS10device_ptrIS5_EESC_NS0_13ScanTileStateIS5_Lb0EEES6_NS1_10InputValueIS5_PS5_EEjS5_Lb0ES5_EEvT0_T1_T2_iT3_T4_T5_E12temp_storage+8], {%r1040, %r1041};
	st.shared.v2.u32 	[_ZZN3cub18CUB_300001_SM_10006detail4scan16DeviceScanKernelINS2_10policy_hubI5uint2S5_S5_j11uint2_adderE10Policy1000EN6thrust24THRUST_300001_SM_1000_NS10device_ptrIS5_EESC_NS0_13ScanTileStateIS5_Lb0EEES6_NS1_10InputValueIS5_PS5_EEjS5_Lb0ES5_EEvT0_T1_T2_iT3_T4_T5_E12temp_storage+16], {%r400, %r401};
$L__BB2_84:
	setp.ne.s32 	%p39, %r217, 0;
	@%p39 bra 	$L__BB2_86;
	st.shared.v2.u32 	[_ZZN3cub18CUB_300001_SM_10006detail4scan16DeviceScanKernelINS2_10policy_hubI5uint2S5_S5_j11uint2_adderE10Policy1000EN6thrust24THRUST_300001_SM_1000_NS10device_ptrIS5_EESC_NS0_13ScanTileStateIS5_Lb0EEES6_NS1_10InputValueIS5_PS5_EEjS5_Lb0ES5_EEvT0_T1_T2_iT3_T4_T5_E12temp_storage+72], {%r1040, %r1041};
	mov.u32 	%r1048, %r1040;
	mov.u32 	%r1049, %r1041;
$L__BB2_86:
	bar.sync 	0;
	setp.eq.s32 	%p40, %r84, 0;
	ld.shared.v2.u32 	{%r403, %r404}, [_ZZN3cub18CUB_300001_SM_10006detail4scan16DeviceScanKernelINS2_10policy_hubI5uint2S5_S5_j11uint2_adderE10Policy1000EN6thrust24THRUST_300001_SM_1000_NS10device_ptrIS5_EESC_NS0_13ScanTileStateIS5_Lb0EEES6_NS1_10InputValueIS5_PS5_EEjS5_Lb0ES5_EEvT0_T1_T2_iT3_T4_T5_E12temp_storage+72];
	selp.b32 	%r405, 0, %r403, %p40;
	add.s32 	%r1051, %r1048, %r405;
	selp.b32 	%r406, 0, %r404, %p40;
	add.s32 	%r1050, %r1049, %r406;
$L__BB2_87:
	add.s32 	%r581, %r1051, %r126;
	add.s32 	%r582, %r1050, %r127;
	add.s32 	%r583, %r128, %r581;
	add.s32 	%r584, %r129, %r582;
	add.s32 	%r585, %r130, %r583;
	add.s32 	%r586, %r131, %r584;
	add.s32 	%r587, %r132, %r585;
	add.s32 	%r588, %r133, %r586;
	add.s32 	%r589, %r134, %r587;
	add.s32 	%r590, %r135, %r588;
	add.s32 	%r591, %r136, %r589;
	add.s32 	%r592, %r137, %r590;
	bar.sync 	0;
	st.shared.v2.u32 	[%r125], {%r1051, %r1050};
	st.shared.v2.u32 	[%r125+8], {%r581, %r582};
	st.shared.v2.u32 	[%r125+16], {%r583, %r584};
	st.shared.v2.u32 	[%r125+24], {%r585, %r586};
	st.shared.v2.u32 	[%r125+32], {%r587, %r588};
	st.shared.v2.u32 	[%r125+40], {%r589, %r590};
	st.shared.v2.u32 	[%r125+48], {%r591, %r592};
	bar.warp.sync 	-1;
	ld.shared.v2.u32 	{%r193, %r194}, [%r124];
	ld.shared.v2.u32 	{%r195, %r196}, [%r124+256];
	ld.shared.v2.u32 	{%r197, %r198}, [%r124+512];
	ld.shared.v2.u32 	{%r199, %r200}, [%r124+768];
	ld.shared.v2.u32 	{%r201, %r202}, [%r124+1024];
	ld.shared.v2.u32 	{%r203, %r204}, [%r124+1280];
	ld.shared.v2.u32 	{%r205, %r206}, [%r124+1536];
	setp.ne.s32 	%p62, %r84, 0;
	@%p62 bra 	$L__BB2_89;
	st.volatile.shared.u32 	[_ZZN3cub18CUB_300001_SM_10006detail4scan16DeviceScanKernelINS2_10policy_hubI5uint2S5_S5_j11uint2_adderE10Policy1000EN6thrust24THRUST_300001_SM_1000_NS10device_ptrIS5_EESC_NS0_13ScanTileStateIS5_Lb0EEES6_NS1_10InputValueIS5_PS5_EEjS5_Lb0ES5_EEvT0_T1_T2_iT3_T4_T5_E12temp_storage+7168], %r9;
$L__BB2_89:
	bar.sync 	0;
	ld.volatile.shared.u32 	%r207, [_ZZN3cub18CUB_300001_SM_10006detail4scan16DeviceScanKernelINS2_10policy_hubI5uint2S5_S5_j11uint2_adderE10Policy1000EN6thrust24THRUST_300001_SM_1000_NS10device_ptrIS5_EESC_NS0_13ScanTileStateIS5_Lb0EEES6_NS1_10InputValueIS5_PS5_EEjS5_Lb0ES5_EEvT0_T1_T2_iT3_T4_T5_E12temp_storage+7168];
	cvt.u64.u32 	%rd57, %r87;
	add.s64 	%rd58, %rd57, %rd13;
	setp.ge.s32 	%p63, %r87, %r207;
	shl.b64 	%rd59, %rd58, 3;
	add.s64 	%rd18, %rd6, %rd59;
	@%p63 bra 	$L__BB2_91;
	st.global.v2.u32 	[%rd18], {%r193, %r194};
$L__BB2_91:
	setp.ge.s32 	%p64, %r92, %r207;
	@%p64 bra 	$L__BB2_93;
	st.global.v2.u32 	[%rd18+256], {%r195, %r196};
$L__BB2_93:
	setp.ge.s32 	%p65, %r97, %r207;
	@%p65 bra 	$L__BB2_95;
	st.global.v2.u32 	[%rd18+512], {%r197, %r198};
$L__BB2_95:
	setp.ge.s32 	%p66, %r102, %r207;
	@%p66 bra 	$L__BB2_97;
	st.global.v2.u32 	[%rd18+768], {%r199, %r200};
$L__BB2_97:
	setp.ge.s32 	%p67, %r107, %r207;
	@%p67 bra 	$L__BB2_99;
	st.global.v2.u32 	[%rd18+1024], {%r201, %r202};
$L__BB2_99:
	setp.ge.s32 	%p68, %r112, %r207;
	@%p68 bra 	$L__BB2_101;
	st.global.v2.u32 	[%rd18+1280], {%r203, %r204};
$L__BB2_101:
	setp.ge.s32 	%p69, %r117, %r207;
	@%p69 bra 	$L__BB2_103;
	st.global.v2.u32 	[%rd18+1536], {%r205, %r206};
$L__BB2_103:
	ret;

}
	// .globl	_ZN3cub18CUB_300001_SM_10006detail4scan16DeviceScanKernelINS2_10policy_hubI5uint2S5_S5_m11uint2_adderE10Policy1000EN6thrust24THRUST_300001_SM_1000_NS10device_ptrIS5_EESC_NS0_13ScanTileStateIS5_Lb0EEES6_NS1_10InputValueIS5_PS5_EEmS5_Lb0ES5_EEvT0_T1_T2_iT3_T4_T5_
.visible .entry _ZN3cub18CUB_300001_SM_10006detail4scan16DeviceScanKernelINS2_10policy_hubI5uint2S5_S5_m11uint2_adderE10Policy1000EN6thrust24THRUST_300001_SM_1000_NS10device_ptrIS5_EESC_NS0_13ScanTileStateIS5_Lb0EEES6_NS1_10InputValueIS5_PS5_EEmS5_Lb0ES5_EEvT0_T1_T2_iT3_T4_T5_(
	.param .align 8 .b8 _ZN3cub18CUB_300001_SM_10006detail4scan16DeviceScanKernelINS2_10policy_hubI5uint2S5_S5_m11uint2_adderE10Policy1000EN6thrust24THRUST_300001_SM_1000_NS10device_ptrIS5_EESC_NS0_13ScanTileStateIS5_Lb0EEES6_NS1_10InputValueIS5_PS5_EEmS5_Lb0ES5_EEvT0_T1_T2_iT3_T4_T5__param_0[8],
	.param .align 8 .b8 _ZN3cub18CUB_300001_SM_10006detail4scan16DeviceScanKernelINS2_10policy_hubI5uint2S5_S5_m11uint2_adderE10Policy1000EN6thrust24THRUST_300001_SM_1000_NS10device_ptrIS5_EESC_NS0_13ScanTileStateIS5_Lb0EEES6_NS1_10InputValueIS5_PS5_EEmS5_Lb0ES5_EEvT0_T1_T2_iT3_T4_T5__param_1[8],
	.param .align 8 .b8 _ZN3cub18CUB_300001_SM_10006detail4scan16DeviceScanKernelINS2_10policy_hubI5uint2S5_S5_m11uint2_adderE10Policy1000EN6thrust24THRUST_300001_SM_1000_NS10device_ptrIS5_EESC_NS0_13ScanTileStateIS5_Lb0EEES6_NS1_10InputValueIS5_PS5_EEmS5_Lb0ES5_EEvT0_T1_T2_iT3_T4_T5__param_2[24],
	.param .u32 _ZN3cub18CUB_300001_SM_10006detail4scan16DeviceScanKernelINS2_10policy_hubI5uint2S5_S5_m11uint2_adderE10Policy1000EN6thrust24THRUST_300001_SM_1000_NS10device_ptrIS5_EESC_NS0_13ScanTileStateIS5_Lb0EEES6_NS1_10InputValueIS5_PS5_EEmS5_Lb0ES5_EEvT0_T1_T2_iT3_T4_T5__param_3,
	.param .align 1 .b8 _ZN3cub18CUB_300001_SM_10006detail4scan16DeviceScanKernelINS2_10policy_hubI5uint2S5_S5_m11uint2_adderE10Policy1000EN6thrust24THRUST_300001_SM_1000_NS10device_ptrIS5_EESC_NS0_13ScanTileStateIS5_Lb0EEES6_NS1_10InputValueIS5_PS5_EEmS5_Lb0ES5_EEvT0_T1_T2_iT3_T4_T5__param_4[1],
	.param .align 8 .b8 _ZN3cub18CUB_300001_SM_10006detail4scan16DeviceScanKernelINS2_10policy_hubI5uint2S5_S5_m11uint2_adderE10Policy1000EN6thrust24THRUST_300001_SM_1000_NS10device_ptrIS5_EESC_NS0_13ScanTileStateIS5_Lb0EEES6_NS1_10InputValueIS5_PS5_EEmS5_Lb0ES5_EEvT0_T1_T2_iT3_T4_T5__param_5[16],
	.param .u64 _ZN3cub18CUB_300001_SM_10006detail4scan16DeviceScanKernelINS2_10policy_hubI5uint2S5_S5_m11uint2_adderE10Policy1000EN6thrust24THRUST_300001_SM_1000_NS10device_ptrIS5_EESC_NS0_13ScanTileStateIS5_Lb0EEES6_NS1_10InputValueIS5_PS5_EEmS5_Lb0ES5_EEvT0_T1_T2_iT3_T4_T5__param_6
)
.maxntid 128
{
	.reg .pred 	%p<122>;
	.reg .b16 	%rs<3>;
	.reg .b32 	%r<1050>;
	.reg .b64 	%rd<102>;
	// demoted variable
	.shared .align 16 .b8 _ZZN3cub18CUB_300001_SM_10006detail4scan16DeviceScanKernelINS2_10policy_hubI5uint2S5_S5_m11uint2_adderE10Policy1000EN6thrust24THRUST_300001_SM_1000_NS10device_ptrIS5_EESC_NS0_13ScanTileStateIS5_Lb0EEES6_NS1_10InputValueIS5_PS5_EEmS5_Lb0ES5_EEvT0_T1_T2_iT3_T4_T5_E12temp_storage[7184];
	ld.param.u32 	%r208, [_ZN3cub18CUB_300001_SM_10006detail4scan16DeviceScanKernelINS2_10policy_hubI5uint2S5_S5_m11uint2_adderE10Policy1000EN6thrust24THRUST_300001_SM_1000_NS10device_ptrIS5_EESC_NS0_13ScanTileStateIS5_Lb0EEES6_NS1_10InputValueIS5_PS5_EEmS5_Lb0ES5_EEvT0_T1_T2_iT3_T4_T5__param_5];
	bfe.u32 	%r209, %r208, 0, 8;
	cvt.u16.u32 	%rs1, %r209;
	and.b16  	%rs2, %rs1, 255;
	ld.param.u64 	%rd26, [_ZN3cub18CUB_300001_SM_10006detail4scan16DeviceScanKernelINS2_10policy_hubI5uint2S5_S5_m11uint2_adderE10Policy1000EN6thrust24THRUST_300001_SM_1000_NS10device_ptrIS5_EESC_NS0_13ScanTileStateIS5_Lb0EEES6_NS1_10InputValueIS5_PS5_EEmS5_Lb0ES5_EEvT0_T1_T2_iT3_T4_T5__param_2+16];
	ld.param.u64 	%rd25, [_ZN3cub18CUB_300001_SM_10006detail4scan16DeviceScanKernelINS2_10policy_hubI5uint2S5_S5_m11uint2_adderE10Policy1000EN6thrust24THRUST_300001_SM_1000_NS10device_ptrIS5_EESC_NS0_13ScanTileStateIS5_Lb0EEES6_NS1_10InputValueIS5_PS5_EEmS5_Lb0ES5_EEvT0_T1_T2_iT3_T4_T5__param_2+8];
	ld.param.u64 	%rd24, [_ZN3cub18CUB_300001_SM_10006detail4scan16DeviceScanKernelINS2_10policy_hubI5uint2S5_S5_m11uint2_adderE10Policy1000EN6thrust24THRUST_300001_SM_1000_NS10device_ptrIS5_EESC_NS0_13ScanTileStateIS5_Lb0EEES6_NS1_10InputValueIS5_PS5_EEmS5_Lb0ES5_EEvT0_T1_T2_iT3_T4_T5__param_2];
	ld.param.u64 	%rd23, [_ZN3cub18CUB_300001_SM_10006detail4scan16DeviceScanKernelINS2_10policy_hubI5uint2S5_S5_m11uint2_adderE10Policy1000EN6thrust24THRUST_300001_SM_1000_NS10device_ptrIS5_EESC_NS0_13ScanTileStateIS5_Lb0EEES6_NS1_10InputValueIS5_PS5_EEmS5_Lb0ES5_EEvT0_T1_T2_iT3_T4_T5__param_1];
	ld.param.u64 	%rd22, [_ZN3cub18CUB_300001_SM_10006detail4scan16DeviceScanKernelINS2_10policy_hubI5uint2S5_S5_m11uint2_adderE10Policy1000EN6thrust24THRUST_300001_SM_1000_NS10device_ptrIS5_EESC_NS0_13ScanTileStateIS5_Lb0EEES6_NS1_10InputValueIS5_PS5_EEmS5_Lb0ES5_EEvT0_T1_T2_iT3_T4_T5__param_0];
	ld.param.u64 	%rd4, [_ZN3cub18CUB_300001_SM_10006detail4scan16DeviceScanKernelINS2_10policy_hubI5uint2S5_S5_m11uint2_adderE10Policy1000EN6thrust24THRUST_300001_SM_1000_NS10device_ptrIS5_EESC_NS0_13ScanTileStateIS5_Lb0EEES6_NS1_10InputValueIS5_PS5_EEmS5_Lb0ES5_EEvT0_T1_T2_iT3_T4_T5__param_5+8];
	ld.param.u32 	%r207, [_ZN3cub18CUB_300001_SM_10006detail4scan16DeviceScanKernelINS2_10policy_hubI5uint2S5_S5_m11uint2_adderE10Policy1000EN6thrust24THRUST_300001_SM_1000_NS10device_ptrIS5_EESC_NS0_13ScanTileStateIS5_Lb0EEES6_NS1_10InputValueIS5_PS5_EEmS5_Lb0ES5_EEvT0_T1_T2_iT3_T4_T5__param_3];
	ld.param.u64 	%rd27, [_ZN3cub18CUB_300001_SM_10006detail4scan16DeviceScanKernelINS2_10policy_hubI5uint2S5_S5_m11uint2_adderE10Policy1000EN6thrust24THRUST_300001_SM_1000_NS10device_ptrIS5_EESC_NS0_13ScanTileStateIS5_Lb0EEES6_NS1_10InputValueIS5_PS5_EEmS5_Lb0ES5_EEvT0_T1_T2_iT3_T4_T5__param_6];
	setp.eq.s16 	%p1, %rs2, 0;
	@%p1 bra 	$L__BB3_2;
	cvta.to.global.u64 	%rd28, %rd4;
	ld.global.v2.u32 	{%r1007, %r1006}, [%rd28];
	bra.uni 	$L__BB3_3;
$L__BB3_2:
	mov.b64 	{%r1007, %r1006}, %rd4;
$L__BB3_3:
	cvta.to.global.u64 	%rd5, %rd22;
	cvta.to.global.u64 	%rd6, %rd23;
	mov.u32 	%r210, %ctaid.x;
	add.s32 	%r7, %r207, %r210;
	mul.wide.s32 	%rd7, %r7, 896;
	sub.s64 	%rd8, %rd27, %rd7;
	setp.lt.u64 	%p2, %rd8, 897;
	@%p2 bra 	$L__BB3_39;
	mov.u32 	%r8, %tid.x;
	and.b32  	%r592, %r8, 31;
	and.b32  	%r593, %r8, 992;
	mul.lo.s32 	%r594, %r593, 7;
	or.b32  	%r595, %r594, %r592;
	cvt.u64.u32 	%rd64, %r595;
	add.s64 	%rd9, %rd7, %rd64;
	shl.b64 	%rd65, %rd9, 3;
	add.s64 	%rd66, %rd5, %rd65;
	ld.global.v2.u32 	{%r596, %r597}, [%rd66];
	ld.global.v2.u32 	{%r598, %r599}, [%rd66+256];
	ld.global.v2.u32 	{%r600, %r601}, [%rd66+512];
	ld.global.v2.u32 	{%r602, %r603}, [%rd66+768];
	ld.global.v2.u32 	{%r604, %r605}, [%rd66+1024];
	ld.global.v2.u32 	{%r606, %r607}, [%rd66+1280];
	ld.global.v2.u32 	{%r608, %r609}, [%rd66+1536];
	// begin inline asm
	mov.u32 %r591, %laneid;
	// end inline asm
	shr.u32 	%r10, %r8, 5;
	mad.lo.s32 	%r610, %r10, 224, %r591;
	shl.b32 	%r611, %r610, 3;
	mov.u32 	%r612, _ZZN3cub18CUB_300001_SM_10006detail4scan16DeviceScanKernelINS2_10policy_hubI5uint2S5_S5_m11uint2_adderE10Policy1000EN6thrust24THRUST_300001_SM_1000_NS10device_ptrIS5_EESC_NS0_13ScanTileStateIS5_Lb0EEES6_NS1_10InputValueIS5_PS5_EEmS5_Lb0ES5_EEvT0_T1_T2_iT3_T4_T5_E12temp_storage;
	add.s32 	%r11, %r612, %r611;
	st.shared.v2.u32 	[%r11], {%r596, %r597};
	st.shared.v2.u32 	[%r11+256], {%r598, %r599};
	st.shared.v2.u32 	[%r11+512], {%r600, %r601};
	st.shared.v2.u32 	[%r11+768], {%r602, %r603};
	st.shared.v2.u32 	[%r11+1024], {%r604, %r605};
	st.shared.v2.u32 	[%r11+1280], {%r606, %r607};
	st.shared.v2.u32 	[%r11+1536], {%r608, %r609};
	bar.warp.sync 	-1;
	mad.lo.s32 	%r12, %r591, 48, %r11;
	ld.shared.v2.u32 	{%r13, %r14}, [%r12];
	ld.shared.v2.u32 	{%r15, %r16}, [%r12+8];
	ld.shared.v2.u32 	{%r17, %r18}, [%r12+16];
	ld.shared.v2.u32 	{%r19, %r20}, [%r12+24];
	ld.shared.v2.u32 	{%r21, %r22}, [%r12+32];
	ld.shared.v2.u32 	{%r23, %r24}, [%r12+40];
	ld.shared.v2.u32 	{%r25, %r26}, [%r12+48];
	bar.sync 	0;
	setp.ne.s32 	%p70, %r7, 0;
	@%p70 bra 	$L__BB3_9;
	add.s32 	%r930, %r15, %r13;
	add.s32 	%r931, %r16, %r14;
	add.s32 	%r932, %r17, %r930;
	add.s32 	%r933, %r18, %r931;
	add.s32 	%r934, %r19, %r932;
	add.s32 	%r935, %r20, %r933;
	add.s32 	%r936, %r21, %r934;
	add.s32 	%r937, %r22, %r935;
	add.s32 	%r938, %r23, %r936;
	add.s32 	%r939, %r24, %r937;
	add.s32 	%r871, %r25, %r938;
	add.s32 	%r876, %r26, %r939;
	mov.b32 	%r927, 1;
	mov.b32 	%r928, 0;
	mov.b32 	%r929, -1;
	// begin inline asm
	shfl.sync.up.b32 %r870, %r871, %r927, %r928, %r929;
	// end inline asm
	// begin inline asm
	shfl.sync.up.b32 %r875, %r876, %r927, %r928, %r929;
	// end inline asm
	setp.lt.s32 	%p111, %r591, 1;
	selp.b32 	%r940, 0, %r870, %p111;
	add.s32 	%r881, %r940, %r871;
	selp.b32 	%r941, 0, %r875, %p111;
	add.s32 	%r886, %r941, %r876;
	mov.b32 	%r887, 2;
	// begin inline asm
	shfl.sync.up.b32 %r880, %r881, %r887, %r928, %r929;
	// end inline asm
	// begin inline asm
	shfl.sync.up.b32 %r885, %r886, %r887, %r928, %r929;
	// end inline asm
	setp.lt.s32 	%p112, %r591, 2;
	selp.b32 	%r942, 0, %r880, %p112;
	add.s32 	%r891, %r942, %r881;
	selp.b32 	%r943, 0, %r885, %p112;
	add.s32 	%r896, %r943, %r886;
	mov.b32 	%r897, 4;
	// begin inline asm
	shfl.sync.up.b32 %r890, %r891, %r897, %r928, %r929;
	// end inline asm
	// begin inline asm
	shfl.sync.up.b32 %r895, %r896, %r897, %r928, %r929;
	// end inline asm
	setp.lt.s32 	%p113, %r591, 4;
	selp.b32 	%r944, 0, %r890, %p113;
	add.s32 	%r901, %r944, %r891;
	selp.b32 	%r945, 0, %r895, %p113;
	add.s32 	%r906, %r945, %r896;
	mov.b32 	%r907, 8;
	// begin inline asm
	shfl.sync.up.b32 %r900, %r901, %r907, %r928, %r929;
	// end inline asm
	// begin inline asm
	shfl.sync.up.b32 %r905, %r906, %r907, %r928, %r929;
	// end inline asm
	setp.lt.s32 	%p114, %r591, 8;
	selp.b32 	%r946, 0, %r900, %p114;
	add.s32 	%r911, %r946, %r901;
	selp.b32 	%r947, 0, %r905, %p114;
	add.s32 	%r916, %r947, %r906;
	mov.b32 	%r917, 16;
	// begin inline asm
	shfl.sync.up.b32 %r910, %r911, %r917, %r928, %r929;
	// end inline asm
	// begin inline asm
	shfl.sync.up.b32 %r915, %r916, %r917, %r928, %r929;
	// end inline asm
	setp.lt.s32 	%p115, %r591, 16;
	selp.b32 	%r948, 0, %r910, %p115;
	add.s32 	%r921, %r948, %r911;
	selp.b32 	%r949, 0, %r915, %p115;
	add.s32 	%r926, %r949, %r916;
	// begin inline asm
	shfl.sync.up.b32 %r920, %r921, %r927, %r928, %r929;
	// end inline asm
	// begin inline asm
	shfl.sync.up.b32 %r925, %r926, %r927, %r928, %r929;
	// end inline asm
	setp.ne.s32 	%p116, %r591, 31;
	@%p116 bra 	$L__BB3_7;
	shl.b32 	%r950, %r10, 3;
	add.s32 	%r952, %r612, %r950;
	st.shared.v2.u32 	[%r952+32], {%r921, %r926};
$L__BB3_7:
	bar.sync 	0;
	ld.shared.v4.u32 	{%r953, %r954, %r955, %r956}, [_ZZN3cub18CUB_300001_SM_10006detail4scan16DeviceScanKernelINS2_10policy_hubI5uint2S5_S5_m11uint2_adderE10Policy1000EN6thrust24THRUST_300001_SM_1000_NS10device_ptrIS5_EESC_NS0_13ScanTileStateIS5_Lb0EEES6_NS1_10InputValueIS5_PS5_EEmS5_Lb0ES5_EEvT0_T1_T2_iT3_T4_T5_E12temp_storage+32];
	add.s32 	%r957, %r955, %r953;
	add.s32 	%r958, %r956, %r954;
	setp.eq.s32 	%p117, %r10, 2;
	selp.b32 	%r959, %r958, %r954, %p117;
	selp.b32 	%r960, %r957, %r953, %p117;
	ld.shared.v4.u32 	{%r961, %r962, %r963, %r964}, [_ZZN3cub18CUB_300001_SM_10006detail4scan16DeviceScanKernelINS2_10policy_hubI5uint2S5_S5_m11uint2_adderE10Policy1000EN6thrust24THRUST_300001_SM_1000_NS10device_ptrIS5_EESC_NS0_13ScanTileStateIS5_Lb0EEES6_NS1_10InputValueIS5_PS5_EEmS5_Lb0ES5_EEvT0_T1_T2_iT3_T4_T5_E12temp_storage+48];
	add.s32 	%r965, %r961, %r957;
	add.s32 	%r966, %r962, %r958;
	setp.eq.s32 	%p118, %r10, 3;
	selp.b32 	%r967, %r966, %r959, %p118;
	selp.b32 	%r968, %r965, %r960, %p118;
	setp.lt.u32 	%p119, %r8, 32;
	selp.b32 	%r969, 0, %r968, %p119;
	add.s32 	%r970, %r1007, %r969;
	selp.b32 	%r971, 0, %r967, %p119;
	add.s32 	%r972, %r1006, %r971;
	setp.eq.s32 	%p120, %r591, 0;
	selp.b32 	%r973, 0, %r920, %p120;
	add.s32 	%r1021, %r970, %r973;
	selp.b32 	%r974, 0, %r925, %p120;
	add.s32 	%r1020, %r972, %r974;
	add.s32 	%r975, %r965, %r1007;
	add.s32 	%r33, %r975, %r963;
	add.s32 	%r976, %r966, %r1006;
	add.s32 	%r34, %r976, %r964;
	setp.ne.s32 	%p121, %r8, 0;
	@%p121 bra 	$L__BB3_38;
	add.s64 	%rd98, %rd26, 256;
	// begin inline asm
	st.cg.v2.u32 [%rd98], {%r33, %r34};
	// end inline asm
	add.s64 	%rd99, %rd24, 128;
	mov.b32 	%r979, 101;
	// begin inline asm
	st.release.gpu.u32 [%rd99], %r979;
	// end inline asm
	bra.uni 	$L__BB3_38;
$L__BB3_9:
	add.s32 	%r673, %r15, %r13;
	add.s32 	%r674, %r16, %r14;
	add.s32 	%r675, %r17, %r673;
	add.s32 	%r676, %r18, %r674;
	add.s32 	%r677, %r19, %r675;
	add.s32 	%r678, %r20, %r676;
	add.s32 	%r679, %r21, %r677;
	add.s32 	%r680, %r22, %r678;
	add.s32 	%r681, %r23, %r679;
	add.s32 	%r682, %r24, %r680;
	add.s32 	%r614, %r25, %r681;
	add.s32 	%r619, %r26, %r682;
	mov.b32 	%r670, 1;
	mov.b32 	%r671, 0;
	mov.b32 	%r672, -1;
	// begin inline asm
	shfl.sync.up.b32 %r613, %r614, %r670, %r671, %r672;
	// end inline asm
	// begin inline asm
	shfl.sync.up.b32 %r618, %r619, %r670, %r671, %r672;
	// end inline asm
	setp.lt.s32 	%p71, %r591, 1;
	selp.b32 	%r683, 0, %r613, %p71;
	add.s32 	%r624, %r683, %r614;
	selp.b32 	%r684, 0, %r618, %p71;
	add.s32 	%r629, %r684, %r619;
	mov.b32 	%r630, 2;
	// begin inline asm
	shfl.sync.up.b32 %r623, %r624, %r630, %r671, %r672;
	// end inline asm
	// begin inline asm
	shfl.sync.up.b32 %r628, %r629, %r630, %r671, %r672;
	// end inline asm
	setp.lt.s32 	%p72, %r591, 2;
	selp.b32 	%r685, 0, %r623, %p72;
	add.s32 	%r634, %r685, %r624;
	selp.b32 	%r686, 0, %r628, %p72;
	add.s32 	%r639, %r686, %r629;
	mov.b32 	%r640, 4;
	// begin inline asm
	shfl.sync.up.b32 %r633, %r634, %r640, %r671, %r672;
	// end inline asm
	// begin inline asm
	shfl.sync.up.b32 %r638, %r639, %r640, %r671, %r672;
	// end inline asm
	setp.lt.s32 	%p73, %r591, 4;
	selp.b32 	%r687, 0, %r633, %p73;
	add.s32 	%r644, %r687, %r634;
	selp.b32 	%r688, 0, %r638, %p73;
	add.s32 	%r649, %r688, %r639;
	mov.b32 	%r650, 8;
	// begin inline asm
	shfl.sync.up.b32 %r643, %r644, %r650, %r671, %r672;
	// end inline asm
	// begin inline asm
	shfl.sync.up.b32 %r648, %r649, %r650, %r671, %r672;
	// end inline asm
	setp.lt.s32 	%p74, %r591, 8;
	selp.b32 	%r689, 0, %r643, %p74;
	add.s32 	%r654, %r689, %r644;
	selp.b32 	%r690, 0, %r648, %p74;
	add.s32 	%r659, %r690, %r649;
	mov.b32 	%r660, 16;
	// begin inline asm
	shfl.sync.up.b32 %r653, %r654, %r660, %r671, %r672;
	// end inline asm
	// begin inline asm
	shfl.sync.up.b32 %r658, %r659, %r660, %r671, %r672;
	// end inline asm
	setp.lt.s32 	%p75, %r591, 16;
	selp.b32 	%r691, 0, %r653, %p75;
	add.s32 	%r664, %r691, %r654;
	selp.b32 	%r692, 0, %r658, %p75;
	add.s32 	%r669, %r692, %r659;
	// begin inline asm
	shfl.sync.up.b32 %r1019, %r664, %r670, %r671, %r672;
	// end inline asm
	// begin inline asm
	shfl.sync.up.b32 %r1018, %r669, %r670, %r671, %r672;
	// end inline asm
	setp.ne.s32 	%p76, %r591, 31;
	@%p76 bra 	$L__BB3_11;
	shl.b32 	%r693, %r10, 3;
	add.s32 	%r695, %r612, %r693;
	st.shared.v2.u32 	[%r695+32], {%r664, %r669};
$L__BB3_11:
	bar.sync 	0;
	ld.shared.v4.u32 	{%r696, %r697, %r698, %r699}, [_ZZN3cub18CUB_300001_SM_10006detail4scan16DeviceScanKernelINS2_10policy_hubI5uint2S5_S5_m11uint2_adderE10Policy1000EN6thrust24THRUST_300001_SM_1000_NS10device_ptrIS5_EESC_NS0_13ScanTileStateIS5_Lb0EEES6_NS1_10InputValueIS5_PS5_EEmS5_Lb0ES5_EEvT0_T1_T2_iT3_T4_T5_E12temp_storage+32];
	add.s32 	%r700, %r698, %r696;
	add.s32 	%r701, %r699, %r697;
	setp.eq.s32 	%p77, %r10, 2;
	selp.b32 	%r702, %r701, %r697, %p77;
	selp.b32 	%r703, %r700, %r696, %p77;
	ld.shared.v4.u32 	{%r704, %r705, %r706, %r707}, [_ZZN3cub18CUB_300001_SM_10006detail4scan16DeviceScanKernelINS2_10policy_hubI5uint2S5_S5_m11uint2_adderE10Policy1000EN6thrust24THRUST_300001_SM_1000_NS10device_ptrIS5_EESC_NS0_13ScanTileStateIS5_Lb0EEES6_NS1_10InputValueIS5_PS5_EEmS5_Lb0ES5_EEvT0_T1_T2_iT3_T4_T5_E12temp_storage+48];
	add.s32 	%r708, %r704, %r700;
	add.s32 	%r709, %r705, %r701;
	setp.eq.s32 	%p78, %r10, 3;
	selp.b32 	%r39, %r709, %r702, %p78;
	selp.b32 	%r40, %r708, %r703, %p78;
	add.s32 	%r41, %r706, %r708;
	add.s32 	%r42, %r707, %r709;
	setp.lt.u32 	%p79, %r8, 32;
	@%p79 bra 	$L__BB3_13;
	setp.eq.s32 	%p80, %r591, 0;
	selp.b32 	%r710, 0, %r1019, %p80;
	add.s32 	%r1019, %r40, %r710;
	selp.b32 	%r711, 0, %r1018, %p80;
	add.s32 	%r1018, %r39, %r711;
	bra.uni 	$L__BB3_37;
$L__BB3_13:
	setp.ne.s32 	%p81, %r8, 0;
	mul.wide.s32 	%rd67, %r7, 4;
	add.s64 	%rd10, %rd24, %rd67;
	@%p81 bra 	$L__BB3_15;
	st.shared.v2.u32 	[_ZZN3cub18CUB_300001_SM_10006detail4scan16DeviceScanKernelINS2_10policy_hubI5uint2S5_S5_m11uint2_adderE10Policy1000EN6thrust24THRUST_300001_SM_1000_NS10device_ptrIS5_EESC_NS0_13ScanTileStateIS5_Lb0EEES6_NS1_10InputValueIS5_PS5_EEmS5_Lb0ES5_EEvT0_T1_T2_iT3_T4_T5_E12temp_storage+24], {%r41, %r42};
	mul.wide.s32 	%rd70, %r7, 8;
	add.s64 	%rd71, %rd25, %rd70;
	add.s64 	%rd68, %rd71, 256;
	// begin inline asm
	st.cg.v2.u32 [%rd68], {%r41, %r42};
	// end inline asm
	add.s64 	%rd69, %rd10, 128;
	mov.b32 	%r714, 100;
	// begin inline asm
	st.release.gpu.u32 [%rd69], %r714;
	// end inline asm
$L__BB3_15:
	not.b32 	%r715, %r8;
	add.s32 	%r1015, %r7, %r715;
	mov.u32 	%r716, %nctaid.x;
	setp.gt.u32 	%p82, %r716, 499;
	@%p82 bra 	$L__BB3_17;
	membar.cta;
	bra.uni 	$L__BB3_18;
$L__BB3_17:
	mov.b32 	%r717, 450;
	// begin inline asm
	nanosleep.u32 %r717;
	// end inline asm
$L__BB3_18:
	mul.wide.s32 	%rd72, %r1015, 4;
	add.s64 	%rd73, %rd24, %rd72;
	add.s64 	%rd11, %rd73, 128;
$L__BB3_19:
	// begin inline asm
	ld.relaxed.gpu.u32 %r1014, [%rd11];
	// end inline asm
	membar.gl;
	setp.eq.s32 	%p83, %r1014, 99;
	mov.b32 	%r719, -1;
	vote.sync.any.pred 	%p84, %p83, %r719;
	@%p84 bra 	$L__BB3_19;
	setp.eq.s32 	%p85, %r1014, 101;
	@%p85 bra 	$L__BB3_23;
	setp.ne.s32 	%p86, %r1014, 100;
	@%p86 bra 	$L__BB3_24;
	mul.wide.s32 	%rd81, %r1015, 8;
	add.s64 	%rd82, %rd25, %rd81;
	add.s64 	%rd80, %rd82, 256;
	// begin inline asm
	ld.cg.u64 %rd79, [%rd80];
	// end inline asm
	mov.b64 	{%r1009, %r1008}, %rd79;
	bra.uni 	$L__BB3_24;
$L__BB3_23:
	mul.wide.s32 	%rd77, %r1015, 8;
	add.s64 	%rd78, %rd26, %rd77;
	add.s64 	%rd76, %rd78, 256;
	// begin inline asm
	ld.cg.u64 %rd75, [%rd76];
	// end inline asm
	mov.b64 	{%r1009, %r1008}, %rd75;
$L__BB3_24:
	setp.eq.s32 	%p87, %r1014, 101;
	mov.b32 	%r772, -1;
	vote.sync.ballot.b32 	%r774, %p87, %r772;
	// begin inline asm
	mov.u32 %r722, %lanemask_ge;
	// end inline asm
	and.b32  	%r775, %r774, %r722;
	or.b32  	%r776, %r775, -2147483648;
	add.s32 	%r777, %r776, -1;
	not.b32 	%r778, %r776;
	and.b32  	%r779, %r778, %r777;
	popc.b32 	%r726, %r779;
	mov.b32 	%r730, 1;
	// begin inline asm
	shfl.sync.down.b32 %r723, %r1009, %r730, %r726, %r772;
	// end inline asm
	// begin inline asm
	shfl.sync.down.b32 %r728, %r1008, %r730, %r726, %r772;
	// end inline asm
	setp.lt.s32 	%p89, %r591, %r726;
	selp.b32 	%r780, %r728, 0, %p89;
	add.s32 	%r739, %r1008, %r780;
	selp.b32 	%r781, %r723, 0, %p89;
	add.s32 	%r734, %r1009, %r781;
	mov.b32 	%r740, 2;
	// begin inline asm
	shfl.sync.down.b32 %r733, %r734, %r740, %r726, %r772;
	// end inline asm
	// begin inline asm
	shfl.sync.down.b32 %r738, %r739, %r740, %r726, %r772;
	// end inline asm
	add.s32 	%r54, %r591, 2;
	setp.gt.s32 	%p90, %r54, %r726;
	selp.b32 	%r782, 0, %r733, %p90;
	add.s32 	%r744, %r734, %r782;
	selp.b32 	%r783, 0, %r738, %p90;
	add.s32 	%r749, %r739, %r783;
	mov.b32 	%r750, 4;
	// begin inline asm
	shfl.sync.down.b32 %r743, %r744, %r750, %r726, %r772;
	// end inline asm
	// begin inline asm
	shfl.sync.down.b32 %r748, %r749, %r750, %r726, %r772;
	// end inline asm
	add.s32 	%r55, %r591, 4;
	setp.gt.s32 	%p91, %r55, %r726;
	selp.b32 	%r784, 0, %r743, %p91;
	add.s32 	%r754, %r744, %r784;
	selp.b32 	%r785, 0, %r748, %p91;
	add.s32 	%r759, %r749, %r785;
	mov.b32 	%r760, 8;
	// begin inline asm
	shfl.sync.down.b32 %r753, %r754, %r760, %r726, %r772;
	// end inline asm
	// begin inline asm
	shfl.sync.down.b32 %r758, %r759, %r760, %r726, %r772;
	// end inline asm
	add.s32 	%r56, %r591, 8;
	setp.gt.s32 	%p92, %r56, %r726;
	selp.b32 	%r786, 0, %r753, %p92;
	add.s32 	%r764, %r754, %r786;
	selp.b32 	%r787, 0, %r758, %p92;
	add.s32 	%r769, %r759, %r787;
	mov.b32 	%r770, 16;
	// begin inline asm
	shfl.sync.down.b32 %r763, %r764, %r770, %r726, %r772;
	// end inline asm
	// begin inline asm
	shfl.sync.down.b32 %r768, %r769, %r770, %r726, %r772;
	// end inline asm
	add.s32 	%r57, %r591, 16;
	setp.gt.s32 	%p93, %r57, %r726;
	selp.b32 	%r788, 0, %r763, %p93;
	add.s32 	%r1010, %r764, %r788;
	selp.b32 	%r789, 0, %r768, %p93;
	add.s32 	%r1011, %r769, %r789;
	add.s64 	%rd12, %rd26, 256;
	add.s64 	%rd13, %rd25, 256;
	add.s64 	%rd14, %rd24, 128;
$L__BB3_25:
	setp.ne.s32 	%p94, %r1014, 101;
	mov.b32 	%r790, -1;
	vote.sync.all.pred 	%p95, %p94, %r790;
	not.pred 	%p96, %p95;
	@%p96 bra 	$L__BB3_33;
	mul.wide.s32 	%rd87, %r1015, 4;
	add.s64 	%rd88, %rd14, %rd87;
	add.s64 	%rd15, %rd88, -128;
$L__BB3_27:
	// begin inline asm
	ld.relaxed.gpu.u32 %r1014, [%rd15];
	// end inline asm
	membar.gl;
	setp.eq.s32 	%p100, %r1014, 99;
	mov.b32 	%r800, -1;
	vote.sync.any.pred 	%p101, %p100, %r800;
	@%p101 bra 	$L__BB3_27;
	setp.eq.s32 	%p102, %r1014, 101;
	@%p102 bra 	$L__BB3_31;
	setp.ne.s32 	%p103, %r1014, 100;
	@%p103 bra 	$L__BB3_32;
	mul.wide.s32 	%rd96, %r1015, 8;
	add.s64 	%rd97, %rd13, %rd96;
	add.s64 	%rd95, %rd97, -256;
	// begin inline asm
	ld.cg.u64 %rd94, [%rd95];
	// end inline asm
	mov.b64 	{%r1016, %r1017}, %rd94;
	bra.uni 	$L__BB3_32;
$L__BB3_31:
	mul.wide.s32 	%rd92, %r1015, 8;
	add.s64 	%rd93, %rd12, %rd92;
	add.s64 	%rd91, %rd93, -256;
	// begin inline asm
	ld.cg.u64 %rd90, [%rd91];
	// end inline asm
	mov.b64 	{%r1016, %r1017}, %rd90;
$L__BB3_32:
	mov.b32 	%r851, -1;
	vote.sync.ballot.b32 	%r852, %p102, %r851;
	and.b32  	%r853, %r852, %r722;
	or.b32  	%r854, %r853, -2147483648;
	add.s32 	%r855, %r854, -1;
	not.b32 	%r856, %r854;
	and.b32  	%r857, %r856, %r855;
	popc.b32 	%r805, %r857;
	mov.b32 	%r809, 1;
	// begin inline asm
	shfl.sync.down.b32 %r802, %r1016, %r809, %r805, %r851;
	// end inline asm
	// begin inline asm
	shfl.sync.down.b32 %r807, %r1017, %r809, %r805, %r851;
	// end inline asm
	setp.lt.s32 	%p106, %r591, %r805;
	selp.b32 	%r858, %r802, 0, %p106;
	add.s32 	%r813, %r1016, %r858;
	selp.b32 	%r859, %r807, 0, %p106;
	add.s32 	%r818, %r1017, %r859;
	mov.b32 	%r819, 2;
	// begin inline asm
	shfl.sync.down.b32 %r812, %r813, %r819, %r805, %r851;
	// end inline asm
	// begin inline asm
	shfl.sync.down.b32 %r817, %r818, %r819, %r805, %r851;
	// end inline asm
	setp.gt.s32 	%p107, %r54, %r805;
	selp.b32 	%r860, 0, %r812, %p107;
	add.s32 	%r823, %r813, %r860;
	selp.b32 	%r861, 0, %r817, %p107;
	add.s32 	%r828, %r818, %r861;
	mov.b32 	%r829, 4;
	// begin inline asm
	shfl.sync.down.b32 %r822, %r823, %r829, %r805, %r851;
	// end inline asm
	// begin inline asm
	shfl.sync.down.b32 %r827, %r828, %r829, %r805, %r851;
	// end inline asm
	setp.gt.s32 	%p108, %r55, %r805;
	selp.b32 	%r862, 0, %r822, %p108;
	add.s32 	%r833, %r823, %r862;
	selp.b32 	%r863, 0, %r827, %p108;
	add.s32 	%r838, %r828, %r863;
	mov.b32 	%r839, 8;
	// begin inline asm
	shfl.sync.down.b32 %r832, %r833, %r839, %r805, %r851;
	// end inline asm
	// begin inline asm
	shfl.sync.down.b32 %r837, %r838, %r839, %r805, %r851;
	// end inline asm
	setp.gt.s32 	%p109, %r56, %r805;
	selp.b32 	%r864, 0, %r832, %p109;
	add.s32 	%r843, %r833, %r864;
	selp.b32 	%r865, 0, %r837, %p109;
	add.s32 	%r848, %r838, %r865;
	mov.b32 	%r849, 16;
	// begin inline asm
	shfl.sync.down.b32 %r842, %r843, %r849, %r805, %r851;
	// end inline asm
	// begin inline asm
	shfl.sync.down.b32 %r847, %r848, %r849, %r805, %r851;
	// end inline asm
	setp.gt.s32 	%p110, %r57, %r805;
	selp.b32 	%r866, 0, %r842, %p110;
	add.s32 	%r867, %r843, %r866;
	selp.b32 	%r868, 0, %r847, %p110;
	add.s32 	%r869, %r848, %r868;
	add.s32 	%r1010, %r867, %r1010;
	add.s32 	%r1011, %r869, %r1011;
	add.s32 	%r1015, %r1015, -32;
	bra.uni 	$L__BB3_25;
$L__BB3_33:
	setp.ne.s32 	%p97, %r8, 0;
	@%p97 bra 	$L__BB3_35;
	add.s32 	%r792, %r1010, %r41;
	add.s32 	%r793, %r1011, %r42;
	mul.wide.s32 	%rd85, %r7, 8;
	add.s64 	%rd86, %rd26, %rd85;
	add.s64 	%rd83, %rd86, 256;
	// begin inline asm
	st.cg.v2.u32 [%rd83], {%r792, %r793};
	// end inline asm
	add.s64 	%rd84, %rd10, 128;
	mov.b32 	%r794, 101;
	// begin inline asm
	st.release.gpu.u32 [%rd84], %r794;
	// end inline asm
	st.shared.v2.u32 	[_ZZN3cub18CUB_300001_SM_10006detail4scan16DeviceScanKernelINS2_10policy_hubI5uint2S5_S5_m11uint2_adderE10Policy1000EN6thrust24THRUST_300001_SM_1000_NS10device_ptrIS5_EESC_NS0_13ScanTileStateIS5_Lb0EEES6_NS1_10InputValueIS5_PS5_EEmS5_Lb0ES5_EEvT0_T1_T2_iT3_T4_T5_E12temp_storage+8], {%r1010, %r1011};
	st.shared.v2.u32 	[_ZZN3cub18CUB_300001_SM_10006detail4scan16DeviceScanKernelINS2_10policy_hubI5uint2S5_S5_m11uint2_adderE10Policy1000EN6thrust24THRUST_300001_SM_1000_NS10device_ptrIS5_EESC_NS0_13ScanTileStateIS5_Lb0EEES6_NS1_10InputValueIS5_PS5_EEmS5_Lb0ES5_EEvT0_T1_T2_iT3_T4_T5_E12temp_storage+16], {%r792, %r793};
$L__BB3_35:
	setp.ne.s32 	%p98, %r591, 0;
	@%p98 bra 	$L__BB3_37;
	st.shared.v2.u32 	[_ZZN3cub18CUB_300001_SM_10006detail4scan16DeviceScanKernelINS2_10policy_hubI5uint2S5_S5_m11uint2_adderE10Policy1000EN6thrust24THRUST_300001_SM_1000_NS10device_ptrIS5_EESC_NS0_13ScanTileStateIS5_Lb0EEES6_NS1_10InputValueIS5_PS5_EEmS5_Lb0ES5_EEvT0_T1_T2_iT3_T4_T5_E12temp_storage+72], {%r1010, %r1011};
	mov.u32 	%r1018, %r1011;
	mov.u32 	%r1019, %r1010;
$L__BB3_37:
	bar.sync 	0;
	setp.eq.s32 	%p99, %r8, 0;
	ld.shared.v2.u32 	{%r795, %r796}, [_ZZN3cub18CUB_300001_SM_10006detail4scan16DeviceScanKernelINS2_10policy_hubI5uint2S5_S5_m11uint2_adderE10Policy1000EN6thrust24THRUST_300001_SM_1000_NS10device_ptrIS5_EESC_NS0_13ScanTileStateIS5_Lb0EEES6_NS1_10InputValueIS5_PS5_EEmS5_Lb0ES5_EEvT0_T1_T2_iT3_T4_T5_E12temp_storage+72];
	selp.b32 	%r797, 0, %r796, %p99;
	add.s32 	%r1020, %r1018, %r797;
	selp.b32 	%r798, 0, %r795, %p99;
	add.s32 	%r1021, %r1019, %r798;
$L__BB3_38:
	add.s32 	%r980, %r1021, %r13;
	add.s32 	%r981, %r1020, %r14;
	add.s32 	%r982, %r15, %r980;
	add.s32 	%r983, %r16, %r981;
	add.s32 	%r984, %r17, %r982;
	add.s32 	%r985, %r18, %r983;
	add.s32 	%r986, %r19, %r984;
	add.s32 	%r987, %r20, %r985;
	add.s32 	%r988, %r21, %r986;
	add.s32 	%r989, %r22, %r987;
	add.s32 	%r990, %r23, %r988;
	add.s32 	%r991, %r24, %r989;
	bar.sync 	0;
	st.shared.v2.u32 	[%r12], {%r1021, %r1020};
	st.shared.v2.u32 	[%r12+8], {%r980, %r981};
	st.shared.v2.u32 	[%r12+16], {%r982, %r983};
	st.shared.v2.u32 	[%r12+24], {%r984, %r985};
	st.shared.v2.u32 	[%r12+32], {%r986, %r987};
	st.shared.v2.u32 	[%r12+40], {%r988, %r989};
	st.shared.v2.u32 	[%r12+48], {%r990, %r991};
	bar.warp.sync 	-1;
	ld.shared.v2.u32 	{%r992, %r993}, [%r11];
	ld.shared.v2.u32 	{%r994, %r995}, [%r11+256];
	ld.shared.v2.u32 	{%r996, %r997}, [%r11+512];
	ld.shared.v2.u32 	{%r998, %r999}, [%r11+768];
	ld.shared.v2.u32 	{%r1000, %r1001}, [%r11+1024];
	ld.shared.v2.u32 	{%r1002, %r1003}, [%r11+1280];
	ld.shared.v2.u32 	{%r1004, %r1005}, [%r11+1536];
	add.s64 	%rd101, %rd6, %rd65;
	st.global.v2.u32 	[%rd101], {%r992, %r993};
	st.global.v2.u32 	[%rd101+256], {%r994, %r995};
	st.global.v2.u32 	[%rd101+512], {%r996, %r997};
	st.global.v2.u32 	[%rd101+768], {%r998, %r999};
	st.global.v2.u32 	[%rd101+1024], {%r1000, %r1001};
	st.global.v2.u32 	[%rd101+1280], {%r1002, %r1003};
	st.global.v2.u32 	[%rd101+1536], {%r1004, %r1005};
	bra.uni 	$L__BB3_103;
$L__BB3_39:
	setp.eq.s64 	%p3, %rd8, 0;
	@%p3 bra 	$L__BB3_103;
	cvt.u32.u64 	%r82, %rd8;
	shl.b64 	%rd29, %rd7, 3;
	add.s64 	%rd30, %rd5, %rd29;
	mov.u32 	%r83, %tid.x;
	ld.global.v2.u32 	{%r1035, %r1034}, [%rd30];
	and.b32  	%r211, %r83, 31;
	and.b32  	%r212, %r83, 992;
	mul.lo.s32 	%r213, %r212, 7;
	or.b32  	%r86, %r213, %r211;
	setp.ge.u32 	%p4, %r86, %r82;
	shl.b32 	%r214, %r86, 3;
	cvt.u64.u32 	%rd31, %r214;
	add.s64 	%rd16, %rd30, %rd31;
	mov.u32 	%r1022, %r1034;
	mov.u32 	%r1023, %r1035;
	@%p4 bra 	$L__BB3_42;
	ld.global.v2.u32 	{%r1023, %r1022}, [%rd16];
$L__BB3_42:
	add.s32 	%r91, %r86, 32;
	setp.ge.u32 	%p5, %r91, %r82;
	mov.u32 	%r1024, %r1034;
	mov.u32 	%r1025, %r1035;
	@%p5 bra 	$L__BB3_44;
	ld.global.v2.u32 	{%r1025, %r1024}, [%rd16+256];
$L__BB3_44:
	add.s32 	%r96, %r86, 64;
	setp.ge.u32 	%p6, %r96, %r82;
	mov.u32 	%r1026, %r1034;
	mov.u32 	%r1027, %r1035;
	@%p6 bra 	$L__BB3_46;
	ld.global.v2.u32 	{%r1027, %r1026}, [%rd16+512];
$L__BB3_46:
	add.s32 	%r101, %r86, 96;
	setp.ge.u32 	%p7, %r101, %r82;
	mov.u32 	%r1028, %r1034;
	mov.u32 	%r1029, %r1035;
	@%p7 bra 	$L__BB3_48;
	ld.global.v2.u32 	{%r1029, %r1028}, [%rd16+768];
$L__BB3_48:
	add.s32 	%r106, %r86, 128;
	setp.ge.u32 	%p8, %r106, %r82;
	mov.u32 	%r1030, %r1034;
	mov.u32 	%r1031, %r1035;
	@%p8 bra 	$L__BB3_50;
	ld.global.v2.u32 	{%r1031, %r1030}, [%rd16+1024];
$L__BB3_50:
	add.s32 	%r111, %r86, 160;
	setp.ge.u32 	%p9, %r111, %r82;
	mov.u32 	%r1032, %r1034;
	mov.u32 	%r1033, %r1035;
	@%p9 bra 	$L__BB3_52;
	ld.global.v2.u32 	{%r1033, %r1032}, [%rd16+1280];
$L__BB3_52:
	add.s32 	%r116, %r86, 192;
	setp.ge.u32 	%p10, %r116, %r82;
	@%p10 bra 	$L__BB3_54;
	ld.global.v2.u32 	{%r1035, %r1034}, [%rd16+1536];
$L__BB3_54:
	// begin inline asm
	mov.u32 %r215, %laneid;
	// end inline asm
	shr.u32 	%r122, %r83, 5;
	mad.lo.s32 	%r216, %r122, 224, %r215;
	shl.b32 	%r217, %r216, 3;
	mov.u32 	%r218, _ZZN3cub18CUB_300001_SM_10006detail4scan16DeviceScanKernelINS2_10policy_hubI5uint2S5_S5_m11uint2_adderE10Policy1000EN6thrust24THRUST_300001_SM_1000_NS10device_ptrIS5_EESC_NS0_13ScanTileStateIS5_Lb0EEES6_NS1_10InputValueIS5_PS5_EEmS5_Lb0ES5_EEvT0_T1_T2_iT3_T4_T5_E12temp_storage;
	add.s32 	%r123, %r218, %r217;
	st.shared.v2.u32 	[%r123], {%r1023, %r1022};
	st.shared.v2.u32 	[%r123+256], {%r1025, %r1024};
	st.shared.v2.u32 	[%r123+512], {%r1027, %r1026};
	st.shared.v2.u32 	[%r123+768], {%r1029, %r1028};
	st.shared.v2.u32 	[%r123+1024], {%r1031, %r1030};
	st.shared.v2.u32 	[%r123+1280], {%r1033, %r1032};
	st.shared.v2.u32 	[%r123+1536], {%r1035, %r1034};
	bar.warp.sync 	-1;
	mad.lo.s32 	%r124, %r215, 48, %r123;
	ld.shared.v2.u32 	{%r125, %r126}, [%r124];
	ld.shared.v2.u32 	{%r127, %r128}, [%r124+8];
	ld.shared.v2.u32 	{%r129, %r130}, [%r124+16];
	ld.shared.v2.u32 	{%r131, %r132}, [%r124+24];
	ld.shared.v2.u32 	{%r133, %r134}, [%r124+32];
	ld.shared.v2.u32 	{%r135, %r136}, [%r124+40];
	ld.shared.v2.u32 	{%r137, %r138}, [%r124+48];
	bar.sync 	0;
	setp.ne.s32 	%p11, %r7, 0;
	@%p11 bra 	$L__BB3_58;
	add.s32 	%r536, %r127, %r125;
	add.s32 	%r537, %r128, %r126;
	add.s32 	%r538, %r129, %r536;
	add.s32 	%r539, %r130, %r537;
	add.s32 	%r540, %r131, %r538;
	add.s32 	%r541, %r132, %r539;
	add.s32 	%r542, %r133, %r540;
	add.s32 	%r543, %r134, %r541;
	add.s32 	%r544, %r135, %r542;
	add.s32 	%r545, %r136, %r543;
	add.s32 	%r477, %r137, %r544;
	add.s32 	%r482, %r138, %r545;
	mov.b32 	%r533, 1;
	mov.b32 	%r534, 0;
	mov.b32 	%r535, -1;
	// begin inline asm
	shfl.sync.up.b32 %r476, %r477, %r533, %r534, %r535;
	// end inline asm
	// begin inline asm
	shfl.sync.up.b32 %r481, %r482, %r533, %r534, %r535;
	// end inline asm
	setp.lt.s32 	%p52, %r215, 1;
	selp.b32 	%r546, 0, %r476, %p52;
	add.s32 	%r487, %r546, %r477;
	selp.b32 	%r547, 0, %r481, %p52;
	add.s32 	%r492, %r547, %r482;
	mov.b32 	%r493, 2;
	// begin inline asm
	shfl.sync.up.b32 %r486, %r487, %r493, %r534, %r535;
	// end inline asm
	// begin inline asm
	shfl.sync.up.b32 %r491, %r492, %r493, %r534, %r535;
	// end inline asm
	setp.lt.s32 	%p53, %r215, 2;
	selp.b32 	%r548, 0, %r486, %p53;
	add.s32 	%r497, %r548, %r487;
	selp.b32 	%r549, 0, %r491, %p53;
	add.s32 	%r502, %r549, %r492;
	mov.b32 	%r503, 4;
	// begin inline asm
	shfl.sync.up.b32 %r496, %r497, %r503, %r534, %r535;
	// end inline asm
	// begin inline asm
	shfl.sync.up.b32 %r501, %r502, %r503, %r534, %r535;
	// end inline asm
	setp.lt.s32 	%p54, %r215, 4;
	selp.b32 	%r550, 0, %r496, %p54;
	add.s32 	%r507, %r550, %r497;
	selp.b32 	%r551, 0, %r501, %p54;
	add.s32 	%r512, %r551, %r502;
	mov.b32 	%r513, 8;
	// begin inline asm
	shfl.sync.up.b32 %r506, %r507, %r513, %r534, %r535;
	// end inline asm
	// begin inline asm
	shfl.sync.up.b32 %r511, %r512, %r513, %r534, %r535;
	// end inline asm
	setp.lt.s32 	%p55, %r215, 8;
	selp.b32 	%r552, 0, %r506, %p55;
	add.s32 	%r517, %r552, %r507;
	selp.b32 	%r553, 0, %r511, %p55;
	add.s32 	%r522, %r553, %r512;
	mov.b32 	%r523, 16;
	// begin inline asm
	shfl.sync.up.b32 %r516, %r517, %r523, %r534, %r535;
	// end inline asm
	// begin inline asm
	shfl.sync.up.b32 %r521, %r522, %r523, %r534, %r535;
	// end inline asm
	setp.lt.s32 	%p56, %r215, 16;
	selp.b32 	%r554, 0, %r516, %p56;
	add.s32 	%r527, %r554, %r517;
	selp.b32 	%r555, 0, %r521, %p56;
	add.s32 	%r532, %r555, %r522;
	// begin inline asm
	shfl.sync.up.b32 %r526, %r527, %r533, %r534, %r535;
	// end inline asm
	// begin inline asm
	shfl.sync.up.b32 %r531, %r532, %r533, %r534, %r535;
	// end inline asm
	setp.ne.s32 	%p57, %r215, 31;
	@%p57 bra 	$L__BB3_57;
	shl.b32 	%r556, %r122, 3;
	add.s32 	%r558, %r218, %r556;
	st.shared.v2.u32 	[%r558+32], {%r527, %r532};
$L__BB3_57:
	bar.sync 	0;
	ld.shared.v4.u32 	{%r559, %r560, %r561, %r562}, [_ZZN3cub18CUB_300001_SM_10006detail4scan16DeviceScanKernelINS2_10policy_hubI5uint2S5_S5_m11uint2_adderE10Policy1000EN6thrust24THRUST_300001_SM_1000_NS10device_ptrIS5_EESC_NS0_13ScanTileStateIS5_Lb0EEES6_NS1_10InputValueIS5_PS5_EEmS5_Lb0ES5_EEvT0_T1_T2_iT3_T4_T5_E12temp_storage+32];
	add.s32 	%r563, %r561, %r559;
	add.s32 	%r564, %r562, %r560;
	setp.eq.s32 	%p58, %r122, 2;
	selp.b32 	%r565, %r563, %r559, %p58;
	selp.b32 	%r566, %r564, %r560, %p58;
	ld.shared.v2.u32 	{%r567, %r568}, [_ZZN3cub18CUB_300001_SM_10006detail4scan16DeviceScanKernelINS2_10policy_hubI5uint2S5_S5_m11uint2_adderE10Policy1000EN6thrust24THRUST_300001_SM_1000_NS10device_ptrIS5_EESC_NS0_13ScanTileStateIS5_Lb0EEES6_NS1_10InputValueIS5_PS5_EEmS5_Lb0ES5_EEvT0_T1_T2_iT3_T4_T5_E12temp_storage+48];
	add.s32 	%r569, %r567, %r563;
	add.s32 	%r570, %r568, %r564;
	setp.eq.s32 	%p59, %r122, 3;
	selp.b32 	%r571, %r569, %r565, %p59;
	selp.b32 	%r572, %r570, %r566, %p59;
	setp.lt.u32 	%p60, %r83, 32;
	selp.b32 	%r573, 0, %r571, %p60;
	add.s32 	%r574, %r1007, %r573;
	selp.b32 	%r575, 0, %r572, %p60;
	add.s32 	%r576, %r1006, %r575;
	setp.eq.s32 	%p61, %r215, 0;
	selp.b32 	%r577, 0, %r526, %p61;
	add.s32 	%r1049, %r574, %r577;
	selp.b32 	%r578, 0, %r531, %p61;
	add.s32 	%r1048, %r576, %r578;
	bra.uni 	$L__BB3_87;
$L__BB3_58:
	add.s32 	%r279, %r127, %r125;
	add.s32 	%r280, %r128, %r126;
	add.s32 	%r281, %r129, %r279;
	add.s32 	%r282, %r130, %r280;
	add.s32 	%r283, %r131, %r281;
	add.s32 	%r284, %r132, %r282;
	add.s32 	%r285, %r133, %r283;
	add.s32 	%r286, %r134, %r284;
	add.s32 	%r287, %r135, %r285;
	add.s32 	%r288, %r136, %r286;
	add.s32 	%r220, %r137, %r287;
	add.s32 	%r225, %r138, %r288;
	mov.b32 	%r276, 1;
	mov.b32 	%r277, 0;
	mov.b32 	%r278, -1;
	// begin inline asm
	shfl.sync.up.b32 %r219, %r220, %r276, %r277, %r278;
	// end inline asm
	// begin inline asm
	shfl.sync.up.b32 %r224, %r225, %r276, %r277, %r278;
	// end inline asm
	setp.lt.s32 	%p12, %r215, 1;
	selp.b32 	%r289, 0, %r219, %p12;
	add.s32 	%r230, %r289, %r220;
	selp.b32 	%r290, 0, %r224, %p12;
	add.s32 	%r235, %r290, %r225;
	mov.b32 	%r236, 2;
	// begin inline asm
	shfl.sync.up.b32 %r229, %r230, %r236, %r277, %r278;
	// end inline asm
	// begin inline asm
	shfl.sync.up.b32 %r234, %r235, %r236, %r277, %r278;
	// end inline asm
	setp.lt.s32 	%p13, %r215, 2;
	selp.b32 	%r291, 0, %r229, %p13;
	add.s32 	%r240, %r291, %r230;
	selp.b32 	%r292, 0, %r234, %p13;
	add.s32 	%r245, %r292, %r235;
	mov.b32 	%r246, 4;
	// begin inline asm
	shfl.sync.up.b32 %r239, %r240, %r246, %r277, %r278;
	// end inline asm
	// begin inline asm
	shfl.sync.up.b32 %r244, %r245, %r246, %r277, %r278;
	// end inline asm
	setp.lt.s32 	%p14, %r215, 4;
	selp.b32 	%r293, 0, %r239, %p14;
	add.s32 	%r250, %r293, %r240;
	selp.b32 	%r294, 0, %r244, %p14;
	add.s32 	%r255, %r294, %r245;
	mov.b32 	%r256, 8;
	// begin inline asm
	shfl.sync.up.b32 %r249, %r250, %r256, %r277, %r278;
	// end inline asm
	// begin inline asm
	shfl.sync.up.b32 %r254, %r255, %r256, %r277, %r278;
	// end inline asm
	setp.lt.s32 	%p15, %r215, 8;
	selp.b32 	%r295, 0, %r249, %p15;
	add.s32 	%r260, %r295, %r250;
	selp.b32 	%r296, 0, %r254, %p15;
	add.s32 	%r265, %r296, %r255;
	mov.b32 	%r266, 16;
	// begin inline asm
	shfl.sync.up.b32 %r259, %r260, %r266, %r277, %r278;
	// end inline asm
	// begin inline asm
	shfl.sync.up.b32 %r264, %r265, %r266, %r277, %r278;
	// end inline asm
	setp.lt.s32 	%p16, %r215, 16;
	selp.b32 	%r297, 0, %r259, %p16;
	add.s32 	%r270, %r297, %r260;
	selp.b32 	%r298, 0, %r264, %p16;
	add.s32 	%r275, %r298, %r265;
	// begin inline asm
	shfl.sync.up.b32 %r1046, %r270, %r276, %r277, %r278;
	// end inline asm
	// begin inline asm
	shfl.sync.up.b32 %r1047, %r275, %r276, %r277, %r278;
	// end inline asm
	setp.ne.s32 	%p17, %r215, 31;
	@%p17 bra 	$L__BB3_60;
	shl.b32 	%r299, %r122, 3;
	add.s32 	%r301, %r218, %r299;
	st.shared.v2.u32 	[%r301+32], {%r270, %r275};
$L__BB3_60:
	bar.sync 	0;
	ld.shared.v4.u32 	{%r302, %r303, %r304, %r305}, [_ZZN3cub18CUB_300001_SM_10006detail4scan16DeviceScanKernelINS2_10policy_hubI5uint2S5_S5_m11uint2_adderE10Policy1000EN6thrust24THRUST_300001_SM_1000_NS10device_ptrIS5_EESC_NS0_13ScanTileStateIS5_Lb0EEES6_NS1_10InputValueIS5_PS5_EEmS5_Lb0ES5_EEvT0_T1_T2_iT3_T4_T5_E12temp_storage+32];
	add.s32 	%r306, %r304, %r302;
	add.s32 	%r307, %r305, %r303;
	setp.eq.s32 	%p18, %r122, 2;
	selp.b32 	%r308, %r306, %r302, %p18;
	selp.b32 	%r309, %r307, %r303, %p18;
	ld.shared.v4.u32 	{%r310, %r311, %r312, %r313}, [_ZZN3cub18CUB_300001_SM_10006detail4scan16DeviceScanKernelINS2_10policy_hubI5uint2S5_S5_m11uint2_adderE10Policy1000EN6thrust24THRUST_300001_SM_1000_NS10device_ptrIS5_EESC_NS0_13ScanTileStateIS5_Lb0EEES6_NS1_10InputValueIS5_PS5_EEmS5_Lb0ES5_EEvT0_T1_T2_iT3_T4_T5_E12temp_storage+48];
	add.s32 	%r314, %r310, %r306;
	add.s32 	%r315, %r311, %r307;
	setp.eq.s32 	%p19, %r122, 3;
	selp.b32 	%r149, %r314, %r308, %p19;
	selp.b32 	%r150, %r315, %r309, %p19;
	add.s32 	%r151, %r312, %r314;
	add.s32 	%r152, %r313, %r315;
	setp.lt.u32 	%p20, %r83, 32;
	@%p20 bra 	$L__BB3_62;
	setp.eq.s32 	%p21, %r215, 0;
	selp.b32 	%r316, 0, %r1046, %p21;
	add.s32 	%r1046, %r149, %r316;
	selp.b32 	%r317, 0, %r1047, %p21;
	add.s32 	%r1047, %r150, %r317;
	bra.uni 	$L__BB3_86;
$L__BB3_62:
	setp.ne.s32 	%p22, %r83, 0;
	mul.wide.s32 	%rd32, %r7, 4;
	add.s64 	%rd17, %rd24, %rd32;
	@%p22 bra 	$L__BB3_64;
	st.shared.v2.u32 	[_ZZN3cub18CUB_300001_SM_10006detail4scan16DeviceScanKernelINS2_10policy_hubI5uint2S5_S5_m11uint2_adderE10Policy1000EN6thrust24THRUST_300001_SM_1000_NS10device_ptrIS5_EESC_NS0_13ScanTileStateIS5_Lb0EEES6_NS1_10InputValueIS5_PS5_EEmS5_Lb0ES5_EEvT0_T1_T2_iT3_T4_T5_E12temp_storage+24], {%r151, %r152};
	mul.wide.s32 	%rd35, %r7, 8;
	add.s64 	%rd36, %rd25, %rd35;
	add.s64 	%rd33, %rd36, 256;
	// begin inline asm
	st.cg.v2.u32 [%rd33], {%r151, %r152};
	// end inline asm
	add.s64 	%rd34, %rd17, 128;
	mov.b32 	%r320, 100;
	// begin inline asm
	st.release.gpu.u32 [%rd34], %r320;
	// end inline asm
$L__BB3_64:
	not.b32 	%r321, %r83;
	add.s32 	%r1043, %r7, %r321;
	mov.u32 	%r322, %nctaid.x;
	setp.gt.u32 	%p23, %r322, 499;
	@%p23 bra 	$L__BB3_66;
	membar.cta;
	bra.uni 	$L__BB3_67;
$L__BB3_66:
	mov.b32 	%r323, 450;
	// begin inline asm
	nanosleep.u32 %r323;
	// end inline asm
$L__BB3_67:
	mul.wide.s32 	%rd37, %r1043, 4;
	add.s64 	%rd38, %rd24, %rd37;
	add.s64 	%rd18, %rd38, 128;
$L__BB3_68:
	// begin inline asm
	ld.relaxed.gpu.u32 %r1040, [%rd18];
	// end inline asm
	membar.gl;
	setp.eq.s32 	%p24, %r1040, 99;
	mov.b32 	%r325, -1;
	vote.sync.any.pred 	%p25, %p24, %r325;
	@%p25 bra 	$L__BB3_68;
	setp.eq.s32 	%p26, %r1040, 101;
	@%p26 bra 	$L__BB3_72;
	setp.ne.s32 	%p27, %r1040, 100;
	@%p27 bra 	$L__BB3_73;
	mul.wide.s32 	%rd46, %r1043, 8;
	add.s64 	%rd47, %rd25, %rd46;
	add.s64 	%rd45, %rd47, 256;
	// begin inline asm
	ld.cg.u64 %rd44, [%rd45];
	// end inline asm
	mov.b64 	{%r1036, %r1037}, %rd44;
	bra.uni 	$L__BB3_73;
$L__BB3_72:
	mul.wide.s32 	%rd42, %r1043, 8;
	add.s64 	%rd43, %rd26, %rd42;
	add.s64 	%rd41, %rd43, 256;
	// begin inline asm
	ld.cg.u64 %rd40, [%rd41];
	// end inline asm
	mov.b64 	{%r1036, %r1037}, %rd40;
$L__BB3_73:
	setp.eq.s32 	%p28, %r1040, 101;
	mov.b32 	%r378, -1;
	vote.sync.ballot.b32 	%r380, %p28, %r378;
	// begin inline asm
	mov.u32 %r328, %lanemask_ge;
	// end inline asm
	and.b32  	%r381, %r380, %r328;
	or.b32  	%r382, %r381, -2147483648;
	add.s32 	%r383, %r382, -1;
	not.b32 	%r384, %r382;
	and.b32  	%r385, %r384, %r383;
	popc.b32 	%r332, %r385;
	mov.b32 	%r336, 1;
	// begin inline asm
	shfl.sync.down.b32 %r329, %r1036, %r336, %r332, %r378;
	// end inline asm
	// begin inline asm
	shfl.sync.down.b32 %r334, %r1037, %r336, %r332, %r378;
	// end inline asm
	setp.lt.s32 	%p30, %r215, %r332;
	selp.b32 	%r386, %r329, 0, %p30;
	add.s32 	%r340, %r1036, %r386;
	selp.b32 	%r387, %r334, 0, %p30;
	add.s32 	%r345, %r1037, %r387;
	mov.b32 	%r346, 2;
	// begin inline asm
	shfl.sync.down.b32 %r339, %r340, %r346, %r332, %r378;
	// end inline asm
	// begin inline asm
	shfl.sync.down.b32 %r344, %r345, %r346, %r332, %r378;
	// end inline asm
	add.s32 	%r164, %r215, 2;
	setp.gt.s32 	%p31, %r164, %r332;
	selp.b32 	%r388, 0, %r339, %p31;
	add.s32 	%r350, %r340, %r388;
	selp.b32 	%r389, 0, %r344, %p31;
	add.s32 	%r355, %r345, %r389;
	mov.b32 	%r356, 4;
	// begin inline asm
	shfl.sync.down.b32 %r349, %r350, %r356, %r332, %r378;
	// end inline asm
	// begin inline asm
	shfl.sync.down.b32 %r354, %r355, %r356, %r332, %r378;
	// end inline asm
	add.s32 	%r165, %r215, 4;
	setp.gt.s32 	%p32, %r165, %r332;
	selp.b32 	%r390, 0, %r349, %p32;
	add.s32 	%r360, %r350, %r390;
	selp.b32 	%r391, 0, %r354, %p32;
	add.s32 	%r365, %r355, %r391;
	mov.b32 	%r366, 8;
	// begin inline asm
	shfl.sync.down.b32 %r359, %r360, %r366, %r332, %r378;
	// end inline asm
	// begin inline asm
	shfl.sync.down.b32 %r364, %r365, %r366, %r332, %r378;
	// end inline asm
	add.s32 	%r166, %r215, 8;
	setp.gt.s32 	%p33, %r166, %r332;
	selp.b32 	%r392, 0, %r359, %p33;
	add.s32 	%r370, %r360, %r392;
	selp.b32 	%r393, 0, %r364, %p33;
	add.s32 	%r375, %r365, %r393;
	mov.b32 	%r376, 16;
	// begin inline asm
	shfl.sync.down.b32 %r369, %r370, %r376, %r332, %r378;
	// end inline asm
	// begin inline asm
	shfl.sync.down.b32 %r374, %r375, %r376, %r332, %r378;
	// end inline asm
	add.s32 	%r167, %r215, 16;
	setp.gt.s32 	%p34, %r167, %r332;
	selp.b32 	%r394, 0, %r369, %p34;
	add.s32 	%r1038, %r370, %r394;
	selp.b32 	%r395, 0, %r374, %p34;
	add.s32 	%r1039, %r375, %r395;
	add.s64 	%rd19, %rd26, 256;
$L__BB3_74:
	setp.ne.s32 	%p35, %r1040, 101;
	mov.b32 	%r396, -1;
	vote.sync.all.pred 	%p36, %p35, %r396;
	not.pred 	%p37, %p36;
	@%p37 bra 	$L__BB3_82;
	mul.wide.s32 	%rd52, %r1043, 4;
	add.s64 	%rd20, %rd24, %rd52;
$L__BB3_76:
	// begin inline asm
	ld.relaxed.gpu.u32 %r1040, [%rd20];
	// end inline asm
	membar.gl;
	setp.eq.s32 	%p41, %r1040, 99;
	mov.b32 	%r406, -1;
	vote.sync.any.pred 	%p42, %p41, %r406;
	@%p42 bra 	$L__BB3_76;
	setp.eq.s32 	%p43, %r1040, 101;
	@%p43 bra 	$L__BB3_80;
	setp.ne.s32 	%p44, %r1040, 100;
	@%p44 bra 	$L__BB3_81;
	mul.wide.s32 	%rd60, %r1043, 8;
	add.s64 	%rd59, %rd25, %rd60;
	// begin inline asm
	ld.cg.u64 %rd58, [%rd59];
	// end inline asm
	mov.b64 	{%r1044, %r1045}, %rd58;
	bra.uni 	$L__BB3_81;
$L__BB3_80:
	mul.wide.s32 	%rd56, %r1043, 8;
	add.s64 	%rd57, %rd19, %rd56;
	add.s64 	%rd55, %rd57, -256;
	// begin inline asm
	ld.cg.u64 %rd54, [%rd55];
	// end inline asm
	mov.b64 	{%r1044, %r1045}, %rd54;
$L__BB3_81:
	mov.b32 	%r457, -1;
	vote.sync.ballot.b32 	%r458, %p43, %r457;
	and.b32  	%r459, %r458, %r328;
	or.b32  	%r460, %r459, -2147483648;
	add.s32 	%r461, %r460, -1;
	not.b32 	%r462, %r460;
	and.b32  	%r463, %r462, %r461;
	popc.b32 	%r411, %r463;
	mov.b32 	%r415, 1;
	// begin inline asm
	shfl.sync.down.b32 %r408, %r1044, %r415, %r411, %r457;
	// end inline asm
	// begin inline asm
	shfl.sync.down.b32 %r413, %r1045, %r415, %r411, %r457;
	// end inline asm
	setp.lt.s32 	%p47, %r215, %r411;
	selp.b32 	%r464, %r408, 0, %p47;
	add.s32 	%r419, %r1044, %r464;
	selp.b32 	%r465, %r413, 0, %p47;
	add.s32 	%r424, %r1045, %r465;
	mov.b32 	%r425, 2;
	// begin inline asm
	shfl.sync.down.b32 %r418, %r419, %r425, %r411, %r457;
	// end inline asm
	// begin inline asm
	shfl.sync.down.b32 %r423, %r424, %r425, %r411, %r457;
	// end inline asm
	setp.gt.s32 	%p48, %r164, %r411;
	selp.b32 	%r466, 0, %r418, %p48;
	add.s32 	%r429, %r419, %r466;
	selp.b32 	%r467, 0, %r423, %p48;
	add.s32 	%r434, %r424, %r467;
	mov.b32 	%r435, 4;
	// begin inline asm
	shfl.sync.down.b32 %r428, %r429, %r435, %r411, %r457;
	// end inline asm
	// begin inline asm
	shfl.sync.down.b32 %r433, %r434, %r435, %r411, %r457;
	// end inline asm
	setp.gt.s32 	%p49, %r165, %r411;
	selp.b32 	%r468, 0, %r428, %p49;
	add.s32 	%r439, %r429, %r468;
	selp.b32 	%r469, 0, %r433, %p49;
	add.s32 	%r444, %r434, %r469;
	mov.b32 	%r445, 8;
	// begin inline asm
	shfl.sync.down.b32 %r438, %r439, %r445, %r411, %r457;
	// end inline asm
	// begin inline asm
	shfl.sync.down.b32 %r443, %r444, %r445, %r411, %r457;
	// end inline asm
	setp.gt.s32 	%p50, %r166, %r411;
	selp.b32 	%r470, 0, %r438, %p50;
	add.s32 	%r449, %r439, %r470;
	selp.b32 	%r471, 0, %r443, %p50;
	add.s32 	%r454, %r444, %r471;
	mov.b32 	%r455, 16;
	// begin inline asm
	shfl.sync.down.b32 %r448, %r449, %r455, %r411, %r457;
	// end inline asm
	// begin inline asm
	shfl.sync.down.b32 %r453, %r454, %r455, %r411, %r457;
	// end inline asm
	setp.gt.s32 	%p51, %r167, %r411;
	selp.b32 	%r472, 0, %r448, %p51;
	add.s32 	%r473, %r449, %r472;
	selp.b32 	%r474, 0, %r453, %p51;
	add.s32 	%r475, %r454, %r474;
	add.s32 	%r1038, %r473, %r1038;
	add.s32 	%r1039, %r475, %r1039;
	add.s32 	%r1043, %r1043, -32;
	bra.uni 	$L__BB3_74;
$L__BB3_82:
	setp.ne.s32 	%p38, %r83, 0;
	@%p38 bra 	$L__BB3_84;
	add.s32 	%r398, %r1038, %r151;
	add.s32 	%r399, %r1039, %r152;
	mul.wide.s32 	%rd50, %r7, 8;
	add.s64 	%rd51, %rd26, %rd50;
	add.s64 	%rd48, %rd51, 256;
	// begin inline asm
	st.cg.v2.u32 [%rd48], {%r398, %r399};
	// end inline asm
	add.s64 	%rd49, %rd17, 128;
	mov.b32 	%r400, 101;
	// begin inline asm
	st.release.gpu.u32 [%rd49], %r400;
	// end inline asm
	st.shared.v2.u32 	[_ZZN3cub18CUB_300001_SM_10006detail4scan16DeviceScanKernelINS2_10policy_hubI5uint2S5_S5_m11uint2_adderE10Policy1000EN6thrust24THRUST_300001_SM_1000_NS10device_ptrIS5_EESC_NS0_13ScanTileStateIS5_Lb0EEES6_NS1_10InputValueIS5_PS5_EEmS5_Lb0ES5_EEvT0_T1_T2_iT3_T4_T5_E12temp_storage+8], {%r1038, %r1039};
	st.shared.v2.u32 	[_ZZN3cub18CUB_300001_SM_10006detail4scan16DeviceScanKernelINS2_10policy_hubI5uint2S5_S5_m11uint2_adderE10Policy1000EN6thrust24THRUST_300001_SM_1000_NS10device_ptrIS5_EESC_NS0_13ScanTileStateIS5_Lb0EEES6_NS1_10InputValueIS5_PS5_EEmS5_Lb0ES5_EEvT0_T1_T2_iT3_T4_T5_E12temp_storage+16], {%r398, %r399};
$L__BB3_84:
	setp.ne.s32 	%p39, %r215, 0;
	@%p39 bra 	$L__BB3_86;
	st.shared.v2.u32 	[_ZZN3cub18CUB_300001_SM_10006detail4scan16DeviceScanKernelINS2_10policy_hubI5uint2S5_S5_m11uint2_adderE10Policy1000EN6thrust24THRUST_300001_SM_1000_NS10device_ptrIS5_EESC_NS0_13ScanTileStateIS5_Lb0EEES6_NS1_10InputValueIS5_PS5_EEmS5_Lb0ES5_EEvT0_T1_T2_iT3_T4_T5_E12temp_storage+72], {%r1038, %r1039};
	mov.u32 	%r1046, %r1038;
	mov.u32 	%r1047, %r1039;
$L__BB3_86:
	bar.sync 	0;
	setp.eq.s32 	%p40, %r83, 0;
	ld.shared.v2.u32 	{%r401, %r402}, [_ZZN3cub18CUB_300001_SM_10006detail4scan16DeviceScanKernelINS2_10policy_hubI5uint2S5_S5_m11uint2_adderE10Policy1000EN6thrust24THRUST_300001_SM_1000_NS10device_ptrIS5_EESC_NS0_13ScanTileStateIS5_Lb0EEES6_NS1_10InputValueIS5_PS5_EEmS5_Lb0ES5_EEvT0_T1_T2_iT3_T4_T5_E12temp_storage+72];
	selp.b32 	%r403, 0, %r401, %p40;
	add.s32 	%r1049, %r1046, %r403;
	selp.b32 	%r404, 0, %r402, %p40;
	add.s32 	%r1048, %r1047, %r404;
$L__BB3_87:
	add.s32 	%r579, %r1049, %r125;
	add.s32 	%r580, %r1048, %r126;
	add.s32 	%r581, %r127, %r579;
	add.s32 	%r582, %r128, %r580;
	add.s32 	%r583, %r129, %r581;
	add.s32 	%r584, %r130, %r582;
	add.s32 	%r585, %r131, %r583;
	add.s32 	%r586, %r132, %r584;
	add.s32 	%r587, %r133, %r585;
	add.s32 	%r588, %r134, %r586;
	add.s32 	%r589, %r135, %r587;
	add.s32 	%r590, %r136, %r588;
	bar.sync 	0;
	st.shared.v2.u32 	[%r124], {%r1049, %r1048};
	st.shared.v2.u32 	[%r124+8], {%r579, %r580};
	st.shared.v2.u32 	[%r124+16], {%r581, %r582};
	st.shared.v2.u32 	[%r124+24], {%r583, %r584};
	st.shared.v2.u32 	[%r124+32], {%r585, %r586};
	st.shared.v2.u32 	[%r124+40], {%r587, %r588};
	st.shared.v2.u32 	[%r124+48], {%r589, %r590};
	bar.warp.sync 	-1;
	ld.shared.v2.u32 	{%r192, %r193}, [%r123];
	ld.shared.v2.u32 	{%r194, %r195}, [%r123+256];
	ld.shared.v2.u32 	{%r196, %r197}, [%r123+512];
	ld.shared.v2.u32 	{%r198, %r199}, [%r123+768];
	ld.shared.v2.u32 	{%r200, %r201}, [%r123+1024];
	ld.shared.v2.u32 	{%r202, %r203}, [%r123+1280];
	ld.shared.v2.u32 	{%r204, %r205}, [%r123+1536];
	setp.ne.s32 	%p62, %r83, 0;
	@%p62 bra 	$L__BB3_89;
	st.volatile.shared.u32 	[_ZZN3cub18CUB_300001_SM_10006detail4scan16DeviceScanKernelINS2_10policy_hubI5uint2S5_S5_m11uint2_adderE10Policy1000EN6thrust24THRUST_300001_SM_1000_NS10device_ptrIS5_EESC_NS0_13ScanTileStateIS5_Lb0EEES6_NS1_10InputValueIS5_PS5_EEmS5_Lb0ES5_EEvT0_T1_T2_iT3_T4_T5_E12temp_storage+7168], %r82;
$L__BB3_89:
	bar.sync 	0;
	ld.volatile.shared.u32 	%r206, [_ZZN3cub18CUB_300001_SM_10006detail4scan16DeviceScanKernelINS2_10policy_hubI5uint2S5_S5_m11uint2_adderE10Policy1000EN6thrust24THRUST_300001_SM_1000_NS10device_ptrIS5_EESC_NS0_13ScanTileStateIS5_Lb0EEES6_NS1_10InputValueIS5_PS5_EEmS5_Lb0ES5_EEvT0_T1_T2_iT3_T4_T5_E12temp_storage+7168];
	cvt.u64.u32 	%rd61, %r86;
	add.s64 	%rd62, %rd7, %rd61;
	setp.ge.s32 	%p63, %r86, %r206;
	shl.b64 	%rd63, %rd62, 3;
	add.s64 	%rd21, %rd6, %rd63;
	@%p63 bra 	$L__BB3_91;
	st.global.v2.u32 	[%rd21], {%r192, %r193};
$L__BB3_91:
	setp.ge.s32 	%p64, %r91, %r206;
	@%p64 bra 	$L__BB3_93;
	st.global.v2.u32 	[%rd21+256], {%r194, %r195};
$L__BB3_93:
	setp.ge.s32 	%p65, %r96, %r206;
	@%p65 bra 	$L__BB3_95;
	st.global.v2.u32 	[%rd21+512], {%r196, %r197};
$L__BB3_95:
	setp.ge.s32 	%p66, %r101, %r206;
	@%p66 bra 	$L__BB3_97;
	st.global.v2.u32 	[%rd21+768], {%r198, %r199};
$L__BB3_97:
	setp.ge.s32 	%p67, %r106, %r206;
	@%p67 bra 	$L__BB3_99;
	st.global.v2.u32 	[%rd21+1024], {%r200, %r201};
$L__BB3_99:
	setp.ge.s32 	%p68, %r111, %r206;
	@%p68 bra 	$L__BB3_101;
	st.global.v2.u32 	[%rd21+1280], {%r202, %r203};
$L__BB3_101:
	setp.ge.s32 	%p69, %r116, %r206;
	@%p69 bra 	$L__BB3_103;
	st.global.v2.u32 	[%rd21+1536], {%r204, %r205};
$L__BB3_103:
	ret;

}


// ===== COMPILED SASS (sm_100) =====

	.target	sm_100

	.elftype	@"ET_EXEC"


//--------------------- .note.nv.tkinfo           --------------------------
	.section	.note.nv.tkinfo,"",@"SHT_NOTE"
	.sectionflags	@"SHF_NOTE_NV_TKINFO"
	.tkinfo
        /*0018*/ 	.word	0x00000002
        /*0030*/ 	.string	""
        /*0030*/ 	.string	"ptxas"
        /*0030*/ 	.string	"Cuda compilation tools, release 13.0, V13.0.88"
        /*0030*/ 	.string	"Build cuda_13.0.r13.0/compiler.36424714_0"
        /*0030*/ 	.string	"-arch sm_100 -m 64 "



//--------------------- .note.nv.cuinfo           --------------------------
	.section	.note.nv.cuinfo,"",@"SHT_NOTE"
	.sectionflags	@"SHF_NOTE_NV_CUINFO"
        /*0018*/ 	.short	0x0002
        /*001a*/ 	.short	0x0064
        /*001c*/ 	.short	0x0082
	.zero		2


//--------------------- .nv.info                  --------------------------
	.section	.nv.info,"",@"SHT_CUDA_INFO"
	.align	4


	//----- nvinfo : EIATTR_REGCOUNT
	.align		4
        /*0000*/ 	.byte	0x04, 0x2f
        /*0002*/ 	.short	(.L_44 - .L_43)
	.align		4
.L_43:
        /*0004*/ 	.word	index@(_ZN3cub18CUB_300001_SM_10006detail11EmptyKernelIvEEvv)
        /*0008*/ 	.word	0x00000004


	//----- nvinfo : EIATTR_FRAME_SIZE
	.align		4
.L_44:
        /*000c*/ 	.byte	0x04, 0x11
        /*000e*/ 	.short	(.L_46 - .L_45)
	.align		4
.L_45:
        /*0010*/ 	.word	index@(_ZN3cub18CUB_300001_SM_10006detail11EmptyKernelIvEEvv)
        /*0014*/ 	.word	0x00000000


	//----- nvinfo : EIATTR_REGCOUNT
	.align		4
.L_46:
        /*0018*/ 	.byte	0x04, 0x2f
        /*001a*/ 	.short	(.L_48 - .L_47)
	.align		4
.L_47:
        /*001c*/ 	.word	index@(_ZN3cub18CUB_300001_SM_10006detail4scan20DeviceScanInitKernelINS0_13ScanTileStateI5uint2Lb0EEEEEvT_i)
        /*0020*/ 	.word	0x00000008


	//----- nvinfo : EIATTR_FRAME_SIZE
	.align		4
.L_48:
        /*0024*/ 	.byte	0x04, 0x11
        /*0026*/ 	.short	(.L_50 - .L_49)
	.align		4
.L_49:
        /*0028*/ 	.word	index@(_ZN3cub18CUB_300001_SM_10006detail4scan20DeviceScanInitKernelINS0_13ScanTileStateI5uint2Lb0EEEEEvT_i)
        /*002c*/ 	.word	0x00000000


	//----- nvinfo : EIATTR_REGCOUNT
	.align		4
.L_50:
        /*0030*/ 	.byte	0x04, 0x2f
        /*0032*/ 	.short	(.L_52 - .L_51)
	.align		4
.L_51:
        /*0034*/ 	.word	index@(_ZN3cub18CUB_300001_SM_10006detail4scan16DeviceScanKernelINS2_10policy_hubI5uint2S5_S5_j11uint2_adderE10Policy1000EN6thrust24THRUST_300001_SM_1000_NS10device_ptrIS5_EESC_NS0_13ScanTileStateIS5_Lb0EEES6_NS1_10InputValueIS5_PS5_EEjS5_Lb0ES5_EEvT0_T1_T2_iT3_T4_T5_)
        /*0038*/ 	.word	0x00000030


	//----- nvinfo : EIATTR_FRAME_SIZE
	.align		4
.L_52:
        /*003c*/ 	.byte	0x04, 0x11
        /*003e*/ 	.short	(.L_54 - .L_53)
	.align		4
.L_53:
        /*0040*/ 	.word	index@(_ZN3cub18CUB_300001_SM_10006detail4scan16DeviceScanKernelINS2_10policy_hubI5uint2S5_S5_j11uint2_adderE10Policy1000EN6thrust24THRUST_300001_SM_1000_NS10device_ptrIS5_EESC_NS0_13ScanTileStateIS5_Lb0EEES6_NS1_10InputValueIS5_PS5_EEjS5_Lb0ES5_EEvT0_T1_T2_iT3_T4_T5_)
        /*0044*/ 	.word	0x00000000


	//----- nvinfo : EIATTR_REGCOUNT
	.align		4
.L_54:
        /*0048*/ 	.byte	0x04, 0x2f
        /*004a*/ 	.short	(.L_56 - .L_55)
	.align		4
.L_55:
        /*004c*/ 	.word	index@(_ZN3cub18CUB_300001_SM_10006detail4scan16DeviceScanKernelINS2_10policy_hubI5uint2S5_S5_m11uint2_adderE10Policy1000EN6thrust24THRUST_300001_SM_1000_NS10device_ptrIS5_EESC_NS0_13ScanTileStateIS5_Lb0EEES6_NS1_10InputValueIS5_PS5_EEmS5_Lb0ES5_EEvT0_T1_T2_iT3_T4_T5_)
        /*0050*/ 	.word	0x00000030


	//----- nvinfo : EIATTR_FRAME_SIZE
	.align		4
.L_56:
        /*0054*/ 	.byte	0x04, 0x11
        /*0056*/ 	.short	(.L_58 - .L_57)
	.align		4
.L_57:
        /*0058*/ 	.word	index@(_ZN3cub18CUB_300001_SM_10006detail4scan16DeviceScanKernelINS2_10policy_hubI5uint2S5_S5_m11uint2_adderE10Policy1000EN6thrust24THRUST_300001_SM_1000_NS10device_ptrIS5_EESC_NS0_13ScanTileStateIS5_Lb0EEES6_NS1_10InputValueIS5_PS5_EEmS5_Lb0ES5_EEvT0_T1_T2_iT3_T4_T5_)
        /*005c*/ 	.word	0x00000000


	//----- nvinfo : EIATTR_MIN_STACK_SIZE
	.align		4
.L_58:
        /*0060*/ 	.byte	0x04, 0x12
        /*0062*/ 	.short	(.L_60 - .L_59)
	.align		4
.L_59:
        /*0064*/ 	.word	index@(_ZN3cub18CUB_300001_SM_10006detail4scan16DeviceScanKernelINS2_10policy_hubI5uint2S5_S5_m11uint2_adderE10Policy1000EN6thrust24THRUST_300001_SM_1000_NS10device_ptrIS5_EESC_NS0_13ScanTileStateIS5_Lb0EEES6_NS1_10InputValueIS5_PS5_EEmS5_Lb0ES5_EEvT0_T1_T2_iT3_T4_T5_)
        /*0068*/ 	.word	0x00000000


	//----- nvinfo : EIATTR_MIN_STACK_SIZE
	.align		4
.L_60:
        /*006c*/ 	.byte	0x04, 0x12
        /*006e*/ 	.short	(.L_62 - .L_61)
	.align		4
.L_61:
        /*0070*/ 	.word	index@(_ZN3cub18CUB_300001_SM_10006detail4scan16DeviceScanKernelINS2_10policy_hubI5uint2S5_S5_j11uint2_adderE10Policy1000EN6thrust24THRUST_300001_SM_1000_NS10device_ptrIS5_EESC_NS0_13ScanTileStateIS5_Lb0EEES6_NS1_10InputValueIS5_PS5_EEjS5_Lb0ES5_EEvT0_T1_T2_iT3_T4_T5_)
        /*0074*/ 	.word	0x00000000


	//----- nvinfo : EIATTR_MIN_STACK_SIZE
	.align		4
.L_62:
        /*0078*/ 	.byte	0x04, 0x12
        /*007a*/ 	.short	(.L_64 - .L_63)
	.align		4
.L_63:
        /*007c*/ 	.word	index@(_ZN3cub18CUB_300001_SM_10006detail4scan20DeviceScanInitKernelINS0_13ScanTileStateI5uint2Lb0EEEEEvT_i)
        /*0080*/ 	.word	0x00000000


	//----- nvinfo : EIATTR_MIN_STACK_SIZE
	.align		4
.L_64:
        /*0084*/ 	.byte	0x04, 0x12
        /*0086*/ 	.short	(.L_66 - .L_65)
	.align		4
.L_65:
        /*0088*/ 	.word	index@(_ZN3cub18CUB_300001_SM_10006detail11EmptyKernelIvEEvv)
        /*008c*/ 	.word	0x00000000
.L_66:


//--------------------- .nv.compat                --------------------------
	.section	.nv.compat,"",@"SHT_CUDA_COMPAT_INFO"
	.align	4
        /*0000*/ 	.byte	0x02, 0x09, 0x00, 0x00, 0x02, 0x02, 0x01, 0x00, 0x02, 0x05, 0x05, 0x00, 0x03, 0x07, 0x01, 0x01
        /*0010*/ 	.byte	0x02, 0x03, 0x00, 0x00, 0x02, 0x06, 0x01, 0x00, 0x04, 0x0b, 0x08, 0x00, 0x09, 0x00, 0x00, 0x00
        /*0020*/ 	.byte	0x00, 0x00, 0x00, 0x00


//--------------------- .nv.info._ZN3cub18CUB_300001_SM_10006detail4scan16DeviceScanKernelINS2_10policy_hubI5uint2S5_S5_m11uint2_adderE10Policy1000EN6thrust24THRUST_300001_SM_1000_NS10device_ptrIS5_EESC_NS0_13ScanTileStateIS5_Lb0EEES6_NS1_10InputValueIS5_PS5_EEmS5_Lb0ES5_EEvT0_T1_T2_iT3_T4_T5_ --------------------------
	.section	.nv.info._ZN3cub18CUB_300001_SM_10006detail4scan16DeviceScanKernelINS2_10policy_hubI5uint2S5_S5_m11uint2_adderE10Policy1000EN6thrust24THRUST_300001_SM_1000_NS10device_ptrIS5_EESC_NS0_13ScanTileStateIS5_Lb0EEES6_NS1_10InputValueIS5_PS5_EEmS5_Lb0ES5_EEvT0_T1_T2_iT3_T4_T5_,"",@"SHT_CUDA_INFO"
	.sectionflags	@""
	.align	4


	//----- nvinfo : EIATTR_CUDA_API_VERSION
	.align		4
        /*0000*/ 	.byte	0x04, 0x37
        /*0002*/ 	.short	(.L_68 - .L_67)
.L_67:
        /*0004*/ 	.word	0x00000082


	//----- nvinfo : EIATTR_KPARAM_INFO
	.align		4
.L_68:
        /*0008*/ 	.byte	0x04, 0x17
        /*000a*/ 	.short	(.L_70 - .L_69)
.L_69:
        /*000c*/ 	.word	0x00000000
        /*0010*/ 	.short	0x0006
        /*0012*/ 	.short	0x0040
        /*0014*/ 	.byte	0x00, 0xf0, 0x21, 0x00


	//----- nvinfo : EIATTR_KPARAM_INFO
	.align		4
.L_70:
        /*0018*/ 	.byte	0x04, 0x17
        /*001a*/ 	.short	(.L_72 - .L_71)
.L_71:
        /*001c*/ 	.word	0x00000000
        /*0020*/ 	.short	0x0005
        /*0022*/ 	.short	0x0030
        /*0024*/ 	.byte	0x00, 0xf0, 0x41, 0x00


	//----- nvinfo : EIATTR_KPARAM_INFO
	.align		4
.L_72:
        /*0028*/ 	.byte	0x04, 0x17
        /*002a*/ 	.short	(.L_74 - .L_73)
.L_73:
        /*002c*/ 	.word	0x00000000
        /*0030*/ 	.short	0x0004
        /*0032*/ 	.short	0x002c
        /*0034*/ 	.byte	0x00, 0xf0, 0x05, 0x00


	//----- nvinfo : EIATTR_KPARAM_INFO
	.align		4
.L_74:
        /*0038*/ 	.byte	0x04, 0x17
        /*003a*/ 	.short	(.L_76 - .L_75)
.L_75:
        /*003c*/ 	.word	0x00000000
        /*0040*/ 	.short	0x0003
        /*0042*/ 	.short	0x0028
        /*0044*/ 	.byte	0x00, 0xf0, 0x11, 0x00


	//----- nvinfo : EIATTR_KPARAM_INFO
	.align		4
.L_76:
        /*0048*/ 	.byte	0x04, 0x17
        /*004a*/ 	.short	(.L_78 - .L_77)
.L_77:
        /*004c*/ 	.word	0x00000000
        /*0050*/ 	.short	0x0002
        /*0052*/ 	.short	0x0010
        /*0054*/ 	.byte	0x00, 0xf0, 0x61, 0x00


	//----- nvinfo : EIATTR_KPARAM_INFO
	.align		4
.L_78:
        /*0058*/ 	.byte	0x04, 0x17
        /*005a*/ 	.short	(.L_80 - .L_79)
.L_79:
        /*005c*/ 	.word	0x00000000
        /*0060*/ 	.short	0x0001
        /*0062*/ 	.short	0x0008
        /*0064*/ 	.byte	0x00, 0xf0, 0x21, 0x00


	//----- nvinfo : EIATTR_KPARAM_INFO
	.align		4
.L_80:
        /*0068*/ 	.byte	0x04, 0x17
        /*006a*/ 	.short	(.L_82 - .L_81)
.L_81:
        /*006c*/ 	.word	0x00000000
        /*0070*/ 	.short	0x0000
        /*0072*/ 	.short	0x0000
        /*0074*/ 	.byte	0x00, 0xf0, 0x21, 0x00


	//----- nvinfo : EIATTR_SPARSE_MMA_MASK
	.align		4
.L_82:
        /*0078*/ 	.byte	0x03, 0x50
        /*007a*/ 	.short	0x0000


	//----- nvinfo : EIATTR_MAXREG_COUNT
	.align		4
        /*007c*/ 	.byte	0x03, 0x1b
        /*007e*/ 	.short	0x00ff


	//----- nvinfo : EIATTR_NUM_BARRIERS
	.align		4
        /*0080*/ 	.byte	0x02, 0x4c
        /*0082*/ 	.byte	0x01
	.zero		1


	//----- nvinfo : EIATTR_MERCURY_ISA_VERSION
	.align		4
        /*0084*/ 	.byte	0x03, 0x5f
        /*0086*/ 	.short	0x0101


	//----- nvinfo : EIATTR_COOP_GROUP_MASK_REGIDS
	.align		4
        /*0088*/ 	.byte	0x04, 0x29
        /*008a*/ 	.short	(.L_84 - .L_83)


	//   ....[0]....
.L_83:
        /*008c*/ 	.word	0xffffffff


	//   ....[1]....
        /*0090*/ 	.word	0xffffffff


	//   ....[2]....
        /*0094*/ 	.word	0xffffffff


	//   ....[3]....
        /*0098*/ 	.word	0xffffffff


	//   ....[4]....
        /*009c*/ 	.word	0xffffffff


	//   ....[5]....
        /*00a0*/ 	.word	0xffffffff


	//   ....[6]....
        /*00a4*/ 	.word	0xffffffff


	//   ....[7]....
        /*00a8*/ 	.word	0xffffffff


	//   ....[8]....
        /*00ac*/ 	.word	0xffffffff


	//   ....[9]....
        /*00b0*/ 	.word	0xffffffff


	//   ....[10]....
        /*00b4*/ 	.word	0xffffffff


	//   ....[11]....
        /*00b8*/ 	.word	0xffffffff


	//   ....[12]....
        /*00bc*/ 	.word	0xffffffff


	//   ....[13]....
        /*00c0*/ 	.word	0xffffffff


	//   ....[14]....
        /*00c4*/ 	.word	0xffffffff


	//   ....[15]....
        /*00c8*/ 	.word	0xffffffff


	//   ....[16]....
        /*00cc*/ 	.word	0xffffffff


	//   ....[17]....
        /*00d0*/ 	.word	0xffffffff


	//   ....[18]....
        /*00d4*/ 	.word	0xffffffff


	//   ....[19]....
        /*00d8*/ 	.word	0xffffffff


	//   ....[20]....
        /*00dc*/ 	.word	0xffffffff


	//   ....[21]....
        /*00e0*/ 	.word	0xffffffff


	//   ....[22]....
        /*00e4*/ 	.word	0xffffffff


	//   ....[23]....
        /*00e8*/ 	.word	0xffffffff


	//   ....[24]....
        /*00ec*/ 	.word	0xffffffff


	//   ....[25]....
        /*00f0*/ 	.word	0xffffffff


	//   ....[26]....
        /*00f4*/ 	.word	0xffffffff


	//   ....[27]....
        /*00f8*/ 	.word	0xffffffff


	//   ....[28]....
        /*00fc*/ 	.word	0xffffffff


	//   ....[29]....
        /*0100*/ 	.word	0xffffffff


	//   ....[30]....
        /*0104*/ 	.word	0xffffffff


	//   ....[31]....
        /*0108*/ 	.word	0xffffffff


	//   ....[32]....
        /*010c*/ 	.word	0xffffffff


	//   ....[33]....
        /*0110*/ 	.word	0xffffffff


	//   ....[34]....
        /*0114*/ 	.word	0xffffffff


	//   ....[35]....
        /*0118*/ 	.word	0xffffffff


	//   ....[36]....
        /*011c*/ 	.word	0xffffffff


	//   ....[37]....
        /*0120*/ 	.word	0xffffffff


	//   ....[38]....
        /*0124*/ 	.word	0xffffffff


	//   ....[39]....
        /*0128*/ 	.word	0xffffffff


	//   ....[40]....
        /*012c*/ 	.word	0xffffffff


	//   ....[41]....
        /*0130*/ 	.word	0xffffffff


	//   ....[42]....
        /*0134*/ 	.word	0xffffffff


	//   ....[43]....
        /*0138*/ 	.word	0xffffffff


	//   ....[44]....
        /*013c*/ 	.word	0xffffffff


	//   ....[45]....
        /*0140*/ 	.word	0xffffffff


	//   ....[46]....
        /*0144*/ 	.word	0xffffffff


	//   ....[47]....
        /*0148*/ 	.word	0xffffffff


	//   ....[48]....
        /*014c*/ 	.word	0xffffffff


	//   ....[49]....
        /*0150*/ 	.word	0xffffffff


	//   ....[50]....
        /*0154*/ 	.word	0xffffffff


	//   ....[51]....
        /*0158*/ 	.word	0xffffffff


	//   ....[52]....
        /*015c*/ 	.word	0xffffffff


	//   ....[53]....
        /*0160*/ 	.word	0xffffffff


	//   ....[54]....
        /*0164*/ 	.word	0xffffffff


	//   ....[55]....
        /*0168*/ 	.word	0xffffffff


	//   ....[56]....
        /*016c*/ 	.word	0xffffffff


	//   ....[57]....
        /*0170*/ 	.word	0xffffffff


	//   ....[58]....
        /*0174*/ 	.word	0xffffffff


	//   ....[59]....
        /*0178*/ 	.word	0xffffffff


	//   ....[60]....
        /*017c*/ 	.word	0xffffffff


	//   ....[61]....
        /*0180*/ 	.word	0xffffffff


	//   ....[62]....
        /*0184*/ 	.word	0xffffffff


	//   ....[63]....
        /*0188*/ 	.word	0xffffffff


	//   ....[64]....
        /*018c*/ 	.word	0xffffffff


	//   ....[65]....
        /*0190*/ 	.word	0xffffffff


	//   ....[66]....
        /*0194*/ 	.word	0xffffffff


	//   ....[67]....
        /*0198*/ 	.word	0xffffffff


	//   ....[68]....
        /*019c*/ 	.word	0xffffffff


	//   ....[69]....
        /*01a0*/ 	.word	0xffffffff


	//   ....[70]....
        /*01a4*/ 	.word	0xffffffff


	//   ....[71]....
        /*01a8*/ 	.word	0xffffffff


	//   ....[72]....
        /*01ac*/ 	.word	0xffffffff


	//   ....[73]....
        /*01b0*/ 	.word	0xffffffff


	//   ....[74]....
        /*01b4*/ 	.word	0xffffffff


	//   ....[75]....
        /*01b8*/ 	.word	0xffffffff


	//   ....[76]....
        /*01bc*/ 	.word	0xffffffff


	//   ....[77]....
        /*01c0*/ 	.word	0xffffffff


	//   ....[78]....
        /*01c4*/ 	.word	0xffffffff


	//   ....[79]....
        /*01c8*/ 	.word	0xffffffff


	//   ....[80]....
        /*01cc*/ 	.word	0xffffffff


	//   ....[81]....
        /*01d0*/ 	.word	0xffffffff


	//   ....[82]....
        /*01d4*/ 	.word	0xffffffff


	//   ....[83]....
        /*01d8*/ 	.word	0xffffffff


	//   ....[84]....
        /*01dc*/ 	.word	0xffffffff


	//   ....[85]....
        /*01e0*/ 	.word	0xffffffff


	//   ....[86]....
        /*01e4*/ 	.word	0xffffffff


	//   ....[87]....
        /*01e8*/ 	.word	0xffffffff


	//   ....[88]....
        /*01ec*/ 	.word	0xffffffff


	//   ....[89]....
        /*01f0*/ 	.word	0xffffffff


	//   ....[90]....
        /*01f4*/ 	.word	0xffffffff


	//   ....[91]....
        /*01f8*/ 	.word	0xffffffff


	//   ....[92]....
        /*01fc*/ 	.word	0xffffffff


	//   ....[93]....
        /*0200*/ 	.word	0xffffffff


	//   ....[94]....
        /*0204*/ 	.word	0xffffffff


	//   ....[95]....
        /*0208*/ 	.word	0xffffffff


	//   ....[96]....
        /*020c*/ 	.word	0xffffffff


	//   ....[97]....
        /*0210*/ 	.word	0xffffffff


	//   ....[98]....
        /*0214*/ 	.word	0xffffffff


	//   ....[99]....
        /*0218*/ 	.word	0xffffffff


	//   ....[100]....
        /*021c*/ 	.word	0xffffffff


	//   ....[101]....
        /*0220*/ 	.word	0xffffffff


	//   ....[102]....
        /*0224*/ 	.word	0xffffffff


	//   ....[103]....
        /*0228*/ 	.word	0xffffffff


	//   ....[104]....
        /*022c*/ 	.word	0x05000027


	//   ....[105]....
        /*0230*/ 	.word	0x05000027


	//   ....[106]....
        /*0234*/ 	.word	0x05000027


	//   ....[107]....
        /*0238*/ 	.word	0x05000027


	//   ....[108]....
        /*023c*/ 	.word	0x05000027


	//   ....[109]....
        /*0240*/ 	.word	0x05000027


	//   ....[110]....
        /*0244*/ 	.word	0x05000027


	//   ....[111]....
        /*0248*/ 	.word	0x05000027


	//   ....[112]....
        /*024c*/ 	.word	0x05000027


	//   ....[113]....
        /*0250*/ 	.word	0x05000027


	//   ....[114]....
        /*0254*/ 	.word	0x05000027


	//   ....[115]....
        /*0258*/ 	.word	0x05000027


	//   ....[116]....
        /*025c*/ 	.word	0x05000027


	//   ....[117]....
        /*0260*/ 	.word	0x05000027


	//   ....[118]....
        /*0264*/ 	.word	0x05000027


	//   ....[119]....
        /*0268*/ 	.word	0x05000027


	//   ....[120]....
        /*026c*/ 	.word	0x05000027


	//   ....[121]....
        /*0270*/ 	.word	0x05000027


	//   ....[122]....
        /*0274*/ 	.word	0x05000027


	//   ....[123]....
        /*0278*/ 	.word	0x05000027


	//   ....[124]....
        /*027c*/ 	.word	0x05000027


	//   ....[125]....
        /*0280*/ 	.word	0x05000027


	//   ....[126]....
        /*0284*/ 	.word	0x05000027


	//   ....[127]....
        /*0288*/ 	.word	0x05000027


	//   ....[128]....
        /*028c*/ 	.word	0x05000027


	//   ....[129]....
        /*0290*/ 	.word	0x05000027


	//   ....[130]....
        /*0294*/ 	.word	0x05000027


	//   ....[131]....
        /*0298*/ 	.word	0x05000027


	//   ....[132]....
        /*029c*/ 	.word	0x05000027


	//   ....[133]....
        /*02a0*/ 	.word	0x05000027


	//   ....[134]....
        /*02a4*/ 	.word	0x05000027


	//   ....[135]....
        /*02a8*/ 	.word	0x05000027


	//   ....[136]....
        /*02ac*/ 	.word	0x05000027


	//   ....[137]....
        /*02b0*/ 	.word	0x05000027


	//   ....[138]....
        /*02b4*/ 	.word	0x05000027


	//   ....[139]....
        /*02b8*/ 	.word	0x05000027


	//   ....[140]....
        /*02bc*/ 	.word	0x05000027


	//   ....[141]....
        /*02c0*/ 	.word	0x05000027


	//   ....[142]....
        /*02c4*/ 	.word	0x05000027


	//   ....[143]....
        /*02c8*/ 	.word	0x05000027


	//   ....[144]....
        /*02cc*/ 	.word	0x05000027


	//   ....[145]....
        /*02d0*/ 	.word	0x05000027


	//   ....[146]....
        /*02d4*/ 	.word	0x05000027


	//   ....[147]....
        /*02d8*/ 	.word	0x05000027


	//   ....[148]....
        /*02dc*/ 	.word	0x05000027


	//   ....[149]....
        /*02e0*/ 	.word	0x05000027


	//   ....[150]....
        /*02e4*/ 	.word	0x05000027


	//   ....[151]....
        /*02e8*/ 	.word	0x05000027


	//   ....[152]....
        /*02ec*/ 	.word	0x05000027


	//   ....[153]....
        /*02f0*/ 	.word	0x05000027


	//   ....[154]....
        /*02f4*/ 	.word	0x05000027


	//   ....[155]....
        /*02f8*/ 	.word	0x05000027


	//----- nvinfo : EIATTR_COOP_GROUP_INSTR_OFFSETS
	.align		4
.L_84:
        /*02fc*/ 	.byte	0x04, 0x28
        /*02fe*/ 	.short	(.L_86 - .L_85)


	//   ....[0]....
.L_85:
        /*0300*/ 	.word	0x00000360


	//   ....[1]....
        /*0304*/ 	.word	0x00000470


	//   ....[2]....
        /*0308*/ 	.word	0x000004a0


	//   ....[3]....
        /*030c*/ 	.word	0x00000520


	//   ....[4]....
        /*0310*/ 	.word	0x00000530


	//   ....[5]....
        /*0314*/ 	.word	0x00000590


	//   ....[6]....
        /*0318*/ 	.word	0x000005a0


	//   ....[7]....
        /*031c*/ 	.word	0x00000600


	//   ....[8]....
        /*0320*/ 	.word	0x00000610


	//   ....[9]....
        /*0324*/ 	.word	0x00000670


	//   ....[10]....
        /*0328*/ 	.word	0x00000680


	//   ....[11]....
        /*032c*/ 	.word	0x000006e0


	//   ....[12]....
        /*0330*/ 	.word	0x00000720


	//   ....[13]....
        /*0334*/ 	.word	0x00000970


	//   ....[14]....
        /*0338*/ 	.word	0x000009a0


	//   ....[15]....
        /*033c*/ 	.word	0x00000a20


	//   ....[16]....
        /*0340*/ 	.word	0x00000a30


	//   ....[17]....
        /*0344*/ 	.word	0x00000a90


	//   ....[18]....
        /*0348*/ 	.word	0x00000aa0


	//   ....[19]....
        /*034c*/ 	.word	0x00000b00


	//   ....[20]....
        /*0350*/ 	.word	0x00000b10


	//   ....[21]....
        /*0354*/ 	.word	0x00000b70


	//   ....[22]....
        /*0358*/ 	.word	0x00000b80


	//   ....[23]....
        /*035c*/ 	.word	0x00000be0


	//   ....[24]....
        /*0360*/ 	.word	0x00000c20


	//   ....[25]....
        /*0364*/ 	.word	0x00000f50


	//   ....[26]....
        /*0368*/ 	.word	0x00001070


	//   ....[27]....
        /*036c*/ 	.word	0x000010d0


	//   ....[28]....
        /*0370*/ 	.word	0x000010f0


	//   ....[29]....
        /*0374*/ 	.word	0x00001160


	//   ....[30]....
        /*0378*/ 	.word	0x00001170


	//   ....[31]....
        /*037c*/ 	.word	0x000011f0


	//   ....[32]....
        /*0380*/ 	.word	0x00001200


	//   ....[33]....
        /*0384*/ 	.word	0x00001290


	//   ....[34]....
        /*0388*/ 	.word	0x000012d0


	//   ....[35]....
        /*038c*/ 	.word	0x00001350


	//   ....[36]....
        /*0390*/ 	.word	0x00001360


	//   ....[37]....
        /*0394*/ 	.word	0x00001370


	//   ....[38]....
        /*0398*/ 	.word	0x000014c0


	//   ....[39]....
        /*039c*/ 	.word	0x000015b0


	//   ....[40]....
        /*03a0*/ 	.word	0x00001610


	//   ....[41]....
        /*03a4*/ 	.word	0x00001640


	//   ....[42]....
        /*03a8*/ 	.word	0x000016a0


	//   ....[43]....
        /*03ac*/ 	.word	0x000016b0


	//   ....[44]....
        /*03b0*/ 	.word	0x00001710


	//   ....[45]....
        /*03b4*/ 	.word	0x00001720


	//   ....[46]....
        /*03b8*/ 	.word	0x00001780


	//   ....[47]....
        /*03bc*/ 	.word	0x00001790


	//   ....[48]....
        /*03c0*/ 	.word	0x000017f0


	//   ....[49]....
        /*03c4*/ 	.word	0x00001800


	//   ....[50]....
        /*03c8*/ 	.word	0x00001810


	//   ....[51]....
        /*03cc*/ 	.word	0x00001d50


	//   ....[52]....
        /*03d0*/ 	.word	0x00002250


	//   ....[53]....
        /*03d4*/ 	.word	0x00002360


	//   ....[54]....
        /*03d8*/ 	.word	0x00002390


	//   ....[55]....
        /*03dc*/ 	.word	0x000023f0


	//   ....[56]....
        /*03e0*/ 	.word	0x00002400


	//   ....[57]....
        /*03e4*/ 	.word	0x00002460


	//   ....[58]....
        /*03e8*/ 	.word	0x00002470


	//   ....[59]....
        /*03ec*/ 	.word	0x000024e0


	//   ....[60]....
        /*03f0*/ 	.word	0x000024f0


	//   ....[61]....
        /*03f4*/ 	.word	0x00002550


	//   ....[62]....
        /*03f8*/ 	.word	0x00002560


	//   ....[63]....
        /*03fc*/ 	.word	0x000025c0


	//   ....[64]....
        /*0400*/ 	.word	0x00002600


	//   ....[65]....
        /*0404*/ 	.word	0x00002780


	//   ....[66]....
        /*0408*/ 	.word	0x000027b0


	//   ....[67]....
        /*040c*/ 	.word	0x00002830


	//   ....[68]....
        /*0410*/ 	.word	0x00002840


	//   ....[69]....
        /*0414*/ 	.word	0x000028a0


	//   ....[70]....
        /*0418*/ 	.word	0x000028b0


	//   ....[71]....
        /*041c*/ 	.word	0x00002910


	//   ....[72]....
        /*0420*/ 	.word	0x00002920


	//   ....[73]....
        /*0424*/ 	.word	0x00002980


	//   ....[74]....
        /*0428*/ 	.word	0x00002990


	//   ....[75]....
        /*042c*/ 	.word	0x000029f0


	//   ....[76]....
        /*0430*/ 	.word	0x00002a30


	//   ....[77]....
        /*0434*/ 	.word	0x00002d60


	//   ....[78]....
        /*0438*/ 	.word	0x00002e80


	//   ....[79]....
        /*043c*/ 	.word	0x00002f30


	//   ....[80]....
        /*0440*/ 	.word	0x00002f50


	//   ....[81]....
        /*0444*/ 	.word	0x00002fb0


	//   ....[82]....
        /*0448*/ 	.word	0x00002fc0


	//   ....[83]....
        /*044c*/ 	.word	0x00003020


	//   ....[84]....
        /*0450*/ 	.word	0x00003030


	//   ....[85]....
        /*0454*/ 	.word	0x00003090


	//   ....[86]....
        /*0458*/ 	.word	0x000030b0


	//   ....[87]....
        /*045c*/ 	.word	0x00003120


	//   ....[88]....
        /*0460*/ 	.word	0x00003130


	//   ....[89]....
        /*0464*/ 	.word	0x00003140


	//   ....[90]....
        /*0468*/ 	.word	0x00003260


	//   ....[91]....
        /*046c*/ 	.word	0x00003360


	//   ....[92]....
        /*0470*/ 	.word	0x000033c0


	//   ....[93]....
        /*0474*/ 	.word	0x000033f0


	//   ....[94]....
        /*0478*/ 	.word	0x00003450


	//   ....[95]....
        /*047c*/ 	.word	0x00003460


	//   ....[96]....
        /*0480*/ 	.word	0x000034c0


	//   ....[97]....
        /*0484*/ 	.word	0x000034d0


	//   ....[98]....
        /*0488*/ 	.word	0x00003530


	//   ....[99]....
        /*048c*/ 	.word	0x00003540


	//   ....[100]....
        /*0490*/ 	.word	0x000035a0


	//   ....[101]....
        /*0494*/ 	.word	0x000035b0


	//   ....[102]....
        /*0498*/ 	.word	0x000035c0


	//   ....[103]....
        /*049c*/ 	.word	0x00003a60


	//   ....[104]....
        /*04a0*/ 	.word	0x00003d20


	//   ....[105]....
        /*04a4*/ 	.word	0x00003db0


	//   ....[106]....
        /*04a8*/ 	.word	0x00003e60


	//   ....[107]....
        /*04ac*/ 	.word	0x00003ec0


	//   ....[108]....
        /*04b0*/ 	.word	0x00003f70


	//   ....[109]....
        /*04b4*/ 	.word	0x00003fc0


	//   ....[110]....
        /*04b8*/ 	.word	0x00004080


	//   ....[111]....
        /*04bc*/ 	.word	0x000040d0


	//   ....[112]....
        /*04c0*/ 	.word	0x00004190


	//   ....[113]....
        /*04c4*/ 	.word	0x000041e0


	//   ....[114]....
        /*04c8*/ 	.word	0x00004260


	//   ....[115]....
        /*04cc*/ 	.word	0x000042d0


	//   ....[116]....
        /*04d0*/ 	.word	0x000043a0


	//   ....[117]....
        /*04d4*/ 	.word	0x00004440


	//   ....[118]....
        /*04d8*/ 	.word	0x000044d0


	//   ....[119]....
        /*04dc*/ 	.word	0x00004590


	//   ....[120]....
        /*04e0*/ 	.word	0x000045f0


	//   ....[121]....
        /*04e4*/ 	.word	0x00004660


	//   ....[122]....
        /*04e8*/ 	.word	0x000046f0


	//   ....[123]....
        /*04ec*/ 	.word	0x00004750


	//   ....[124]....
        /*04f0*/ 	.word	0x000047e0


	//   ....[125]....
        /*04f4*/ 	.word	0x00004840


	//   ....[126]....
        /*04f8*/ 	.word	0x000048d0


	//   ....[127]....
        /*04fc*/ 	.word	0x00004930


	//   ....[128]....
        /*0500*/ 	.word	0x000049a0


	//   ....[129]....
        /*0504*/ 	.word	0x000049d0


	//   ....[130]....
        /*0508*/ 	.word	0x00004a90


	//   ....[131]....
        /*050c*/ 	.word	0x00004b20


	//   ....[132]....
        /*0510*/ 	.word	0x00004c00


	//   ....[133]....
        /*0514*/ 	.word	0x00004c60


	//   ....[134]....
        /*0518*/ 	.word	0x00004d00


	//   ....[135]....
        /*051c*/ 	.word	0x00004d50


	//   ....[136]....
        /*0520*/ 	.word	0x00004df0


	//   ....[137]....
        /*0524*/ 	.word	0x00004e40


	//   ....[138]....
        /*0528*/ 	.word	0x00004ee0


	//   ....[139]....
        /*052c*/ 	.word	0x00004f40


	//   ....[140]....
        /*0530*/ 	.word	0x00004ff0


	//   ....[141]....
        /*0534*/ 	.word	0x00005060


	//   ....[142]....
        /*0538*/ 	.word	0x00005090


	//   ....[143]....
        /*053c*/ 	.word	0x00005150


	//   ....[144]....
        /*0540*/ 	.word	0x000051e0


	//   ....[145]....
        /*0544*/ 	.word	0x000052a0


	//   ....[146]....
        /*0548*/ 	.word	0x00005300


	//   ....[147]....
        /*054c*/ 	.word	0x00005370


	//   ....[148]....
        /*0550*/ 	.word	0x00005400


	//   ....[149]....
        /*0554*/ 	.word	0x00005460


	//   ....[150]....
        /*0558*/ 	.word	0x000054f0


	//   ....[151]....
        /*055c*/ 	.word	0x00005550


	//   ....[152]....
        /*0560*/ 	.word	0x000055e0


	//   ....[153]....
        /*0564*/ 	.word	0x00005640


	//   ....[154]....
        /*0568*/ 	.word	0x000056b0


	//   ....[155]....
        /*056c*/ 	.word	0x000056e0


	//----- nvinfo : EIATTR_VRC_CTA_INIT_COUNT
	.align		4
.L_86:
        /*0570*/ 	.byte	0x02, 0x4a
	.zero		1
	.zero		1


	//----- nvinfo : EIATTR_EXIT_INSTR_OFFSETS
	.align		4
        /*0574*/ 	.byte	0x04, 0x1c
        /*0576*/ 	.short	(.L_88 - .L_87)


	//   ....[0]....
.L_87:
        /*0578*/ 	.word	0x00001e40


	//   ....[1]....
        /*057c*/ 	.word	0x00001e90


	//   ....[2]....
        /*0580*/ 	.word	0x00003cb0


	//   ....[3]....
        /*0584*/ 	.word	0x00003cd0


	//----- nvinfo : EIATTR_MAX_THREADS
	.align		4
.L_88:
        /*0588*/ 	.byte	0x04, 0x05
        /*058a*/ 	.short	(.L_90 - .L_89)
.L_89:
        /*058c*/ 	.word	0x00000080
        /*0590*/ 	.word	0x00000001
        /*0594*/ 	.word	0x00000001


	//----- nvinfo : EIATTR_CRS_STACK_SIZE
	.align		4
.L_90:
        /*0598*/ 	.byte	0x04, 0x1e
        /*059a*/ 	.short	(.L_92 - .L_91)
.L_91:
        /*059c*/ 	.word	0x00000000


	//----- nvinfo : EIATTR_CBANK_PARAM_SIZE
	.align		4
.L_92:
        /*05a0*/ 	.byte	0x03, 0x19
        /*05a2*/ 	.short	0x0048


	//----- nvinfo : EIATTR_PARAM_CBANK
	.align		4
        /*05a4*/ 	.byte	0x04, 0x0a
        /*05a6*/ 	.short	(.L_94 - .L_93)
	.align		4
.L_93:
        /*05a8*/ 	.word	index@(.nv.constant0._ZN3cub18CUB_300001_SM_10006detail4scan16DeviceScanKernelINS2_10policy_hubI5uint2S5_S5_m11uint2_adderE10Policy1000EN6thrust24THRUST_300001_SM_1000_NS10device_ptrIS5_EESC_NS0_13ScanTileStateIS5_Lb0EEES6_NS1_10InputValueIS5_PS5_EEmS5_Lb0ES5_EEvT0_T1_T2_iT3_T4_T5_)
        /*05ac*/ 	.short	0x0380
        /*05ae*/ 	.short	0x0048


	//----- nvinfo : EIATTR_SW_WAR
	.align		4
.L_94:
        /*05b0*/ 	.byte	0x04, 0x36
        /*05b2*/ 	.short	(.L_96 - .L_95)
.L_95:
        /*05b4*/ 	.word	0x00000008
.L_96:


//--------------------- .nv.info._ZN3cub18CUB_300001_SM_10006detail4scan16DeviceScanKernelINS2_10policy_hubI5uint2S5_S5_j11uint2_adderE10Policy1000EN6thrust24THRUST_300001_SM_1000_NS10device_ptrIS5_EESC_NS0_13ScanTileStateIS5_Lb0EEES6_NS1_10InputValueIS5_PS5_EEjS5_Lb0ES5_EEvT0_T1_T2_iT3_T4_T5_ --------------------------
	.section	.nv.info._ZN3cub18CUB_300001_SM_10006detail4scan16DeviceScanKernelINS2_10policy_hubI5uint2S5_S5_j11uint2_adderE10Policy1000EN6thrust24THRUST_300001_SM_1000_NS10device_ptrIS5_EESC_NS0_13ScanTileStateIS5_Lb0EEES6_NS1_10InputValueIS5_PS5_EEjS5_Lb0ES5_EEvT0_T1_T2_iT3_T4_T5_,"",@"SHT_CUDA_INFO"
	.sectionflags	@""
	.align	4


	//----- nvinfo : EIATTR_CUDA_API_VERSION
	.align		4
        /*0000*/ 	.byte	0x04, 0x37
        /*0002*/ 	.short	(.L_98 - .L_97)
.L_97:
        /*0004*/ 	.word	0x00000082


	//----- nvinfo : EIATTR_KPARAM_INFO
	.align		4
.L_98:
        /*0008*/ 	.byte	0x04, 0x17
        /*000a*/ 	.short	(.L_100 - .L_99)
.L_99:
        /*000c*/ 	.word	0x00000000
        /*0010*/ 	.short	0x0006
        /*0012*/ 	.short	0x0040
        /*0014*/ 	.byte	0x00, 0xf0, 0x11, 0x00


	//----- nvinfo : EIATTR_KPARAM_INFO
	.align		4
.L_100:
        /*0018*/ 	.byte	0x04, 0x17
        /*001a*/ 	.short	(.L_102 - .L_101)
.L_101:
        /*001c*/ 	.word	0x00000000
        /*0020*/ 	.short	0x0005
        /*0022*/ 	.short	0x0030
        /*0024*/ 	.byte	0x00, 0xf0, 0x41, 0x00


	//----- nvinfo : EIATTR_KPARAM_INFO
	.align		4
.L_102:
        /*0028*/ 	.byte	0x04, 0x17
        /*002a*/ 	.short	(.L_104 - .L_103)
.L_103:
        /*002c*/ 	.word	0x00000000
        /*0030*/ 	.short	0x0004
        /*0032*/ 	.short	0x002c
        /*0034*/ 	.byte	0x00, 0xf0, 0x05, 0x00


	//----- nvinfo : EIATTR_KPARAM_INFO
	.align		4
.L_104:
        /*0038*/ 	.byte	0x04, 0x17
        /*003a*/ 	.short	(.L_106 - .L_105)
.L_105:
        /*003c*/ 	.word	0x00000000
        /*0040*/ 	.short	0x0003
        /*0042*/ 	.short	0x0028
        /*0044*/ 	.byte	0x00, 0xf0, 0x11, 0x00


	//----- nvinfo : EIATTR_KPARAM_INFO
	.align		4
.L_106:
        /*0048*/ 	.byte	0x04, 0x17
        /*004a*/ 	.short	(.L_108 - .L_107)
.L_107:
        /*004c*/ 	.word	0x00000000
        /*0050*/ 	.short	0x0002
        /*0052*/ 	.short	0x0010
        /*0054*/ 	.byte	0x00, 0xf0, 0x61, 0x00


	//----- nvinfo : EIATTR_KPARAM_INFO
	.align		4
.L_108:
        /*0058*/ 	.byte	0x04, 0x17
        /*005a*/ 	.short	(.L_110 - .L_109)
.L_109:
        /*005c*/ 	.word	0x00000000
        /*0060*/ 	.short	0x0001
        /*0062*/ 	.short	0x0008
        /*0064*/ 	.byte	0x00, 0xf0, 0x21, 0x00


	//----- nvinfo : EIATTR_KPARAM_INFO
	.align		4
.L_110:
        /*0068*/ 	.byte	0x04, 0x17
        /*006a*/ 	.short	(.L_112 - .L_111)
.L_111:
        /*006c*/ 	.word	0x00000000
        /*0070*/ 	.short	0x0000
        /*0072*/ 	.short	0x0000
        /*0074*/ 	.byte	0x00, 0xf0, 0x21, 0x00


	//----- nvinfo : EIATTR_SPARSE_MMA_MASK
	.align		4
.L_112:
        /*0078*/ 	.byte	0x03, 0x50
        /*007a*/ 	.short	0x0000


	//----- nvinfo : EIATTR_MAXREG_COUNT
	.align		4
        /*007c*/ 	.byte	0x03, 0x1b
        /*007e*/ 	.short	0x00ff


	//----- nvinfo : EIATTR_NUM_BARRIERS
	.align		4
        /*0080*/ 	.byte	0x02, 0x4c
        /*0082*/ 	.byte	0x01
	.zero		1


	//----- nvinfo : EIATTR_MERCURY_ISA_VERSION
	.align		4
        /*0084*/ 	.byte	0x03, 0x5f
        /*0086*/ 	.short	0x0101


	//----- nvinfo : EIATTR_COOP_GROUP_MASK_REGIDS
	.align		4
        /*0088*/ 	.byte	0x04, 0x29
        /*008a*/ 	.short	(.L_114 - .L_113)


	//   ....[0]....
.L_113:
        /*008c*/ 	.word	0xffffffff


	//   ....[1]....
        /*0090*/ 	.word	0xffffffff


	//   ....[2]....
        /*0094*/ 	.word	0xffffffff


	//   ....[3]....
        /*0098*/ 	.word	0xffffffff


	//   ....[4]....
        /*009c*/ 	.word	0xffffffff


	//   ....[5]....
        /*00a0*/ 	.word	0xffffffff


	//   ....[6]....
        /*00a4*/ 	.word	0xffffffff


	//   ....[7]....
        /*00a8*/ 	.word	0xffffffff


	//   ....[8]....
        /*00ac*/ 	.word	0xffffffff


	//   ....[9]....
        /*00b0*/ 	.word	0xffffffff


	//   ....[10]....
        /*00b4*/ 	.word	0xffffffff


	//   ....[11]....
        /*00b8*/ 	.word	0xffffffff


	//   ....[12]....
        /*00bc*/ 	.word	0xffffffff


	//   ....[13]....
        /*00c0*/ 	.word	0xffffffff


	//   ....[14]....
        /*00c4*/ 	.word	0xffffffff


	//   ....[15]....
        /*00c8*/ 	.word	0xffffffff


	//   ....[16]....
        /*00cc*/ 	.word	0xffffffff


	//   ....[17]....
        /*00d0*/ 	.word	0xffffffff


	//   ....[18]....
        /*00d4*/ 	.word	0xffffffff


	//   ....[19]....
        /*00d8*/ 	.word	0xffffffff


	//   ....[20]....
        /*00dc*/ 	.word	0xffffffff


	//   ....[21]....
        /*00e0*/ 	.word	0xffffffff


	//   ....[22]....
        /*00e4*/ 	.word	0xffffffff


	//   ....[23]....
        /*00e8*/ 	.word	0xffffffff


	//   ....[24]....
        /*00ec*/ 	.word	0xffffffff


	//   ....[25]....
        /*00f0*/ 	.word	0xffffffff


	//   ....[26]....
        /*00f4*/ 	.word	0xffffffff


	//   ....[27]....
        /*00f8*/ 	.word	0xffffffff


	//   ....[28]....
        /*00fc*/ 	.word	0xffffffff


	//   ....[29]....
        /*0100*/ 	.word	0xffffffff


	//   ....[30]....
        /*0104*/ 	.word	0xffffffff


	//   ....[31]....
        /*0108*/ 	.word	0xffffffff


	//   ....[32]....
        /*010c*/ 	.word	0xffffffff


	//   ....[33]....
        /*0110*/ 	.word	0xffffffff


	//   ....[34]....
        /*0114*/ 	.word	0xffffffff


	//   ....[35]....
        /*0118*/ 	.word	0xffffffff


	//   ....[36]....
        /*011c*/ 	.word	0xffffffff


	//   ....[37]....
        /*0120*/ 	.word	0xffffffff


	//   ....[38]....
        /*0124*/ 	.word	0xffffffff


	//   ....[39]....
        /*0128*/ 	.word	0xffffffff


	//   ....[40]....
        /*012c*/ 	.word	0xffffffff


	//   ....[41]....
        /*0130*/ 	.word	0xffffffff


	//   ....[42]....
        /*0134*/ 	.word	0xffffffff


	//   ....[43]....
        /*0138*/ 	.word	0xffffffff


	//   ....[44]....
        /*013c*/ 	.word	0xffffffff


	//   ....[45]....
        /*0140*/ 	.word	0xffffffff


	//   ....[46]....
        /*0144*/ 	.word	0xffffffff


	//   ....[47]....
        /*0148*/ 	.word	0xffffffff


	//   ....[48]....
        /*014c*/ 	.word	0xffffffff


	//   ....[49]....
        /*0150*/ 	.word	0xffffffff


	//   ....[50]....
        /*0154*/ 	.word	0xffffffff


	//   ....[51]....
        /*0158*/ 	.word	0xffffffff


	//   ....[52]....
        /*015c*/ 	.word	0xffffffff


	//   ....[53]....
        /*0160*/ 	.word	0xffffffff


	//   ....[54]....
        /*0164*/ 	.word	0xffffffff


	//   ....[55]....
        /*0168*/ 	.word	0xffffffff


	//   ....[56]....
        /*016c*/ 	.word	0xffffffff


	//   ....[57]....
        /*0170*/ 	.word	0xffffffff


	//   ....[58]....
        /*0174*/ 	.word	0xffffffff


	//   ....[59]....
        /*0178*/ 	.word	0xffffffff


	//   ....[60]....
        /*017c*/ 	.word	0xffffffff


	//   ....[61]....
        /*0180*/ 	.word	0xffffffff


	//   ....[62]....
        /*0184*/ 	.word	0xffffffff


	//   ....[63]....
        /*0188*/ 	.word	0xffffffff


	//   ....[64]....
        /*018c*/ 	.word	0xffffffff


	//   ....[65]....
        /*0190*/ 	.word	0xffffffff


	//   ....[66]....
        /*0194*/ 	.word	0xffffffff


	//   ....[67]....
        /*0198*/ 	.word	0xffffffff


	//   ....[68]....
        /*019c*/ 	.word	0xffffffff


	//   ....[69]....
        /*01a0*/ 	.word	0xffffffff


	//   ....[70]....
        /*01a4*/ 	.word	0xffffffff


	//   ....[71]....
        /*01a8*/ 	.word	0xffffffff


	//   ....[72]....
        /*01ac*/ 	.word	0xffffffff


	//   ....[73]....
        /*01b0*/ 	.word	0xffffffff


	//   ....[74]....
        /*01b4*/ 	.word	0xffffffff


	//   ....[75]....
        /*01b8*/ 	.word	0xffffffff


	//   ....[76]....
        /*01bc*/ 	.word	0xffffffff


	//   ....[77]....
        /*01c0*/ 	.word	0xffffffff


	//   ....[78]....
        /*01c4*/ 	.word	0xffffffff


	//   ....[79]....
        /*01c8*/ 	.word	0xffffffff


	//   ....[80]....
        /*01cc*/ 	.word	0xffffffff


	//   ....[81]....
        /*01d0*/ 	.word	0xffffffff


	//   ....[82]....
        /*01d4*/ 	.word	0xffffffff


	//   ....[83]....
        /*01d8*/ 	.word	0xffffffff


	//   ....[84]....
        /*01dc*/ 	.word	0xffffffff


	//   ....[85]....
        /*01e0*/ 	.word	0xffffffff


	//   ....[86]....
        /*01e4*/ 	.word	0xffffffff


	//   ....[87]....
        /*01e8*/ 	.word	0xffffffff


	//   ....[88]....
        /*01ec*/ 	.word	0xffffffff


	//   ....[89]....
        /*01f0*/ 	.word	0xffffffff


	//   ....[90]....
        /*01f4*/ 	.word	0xffffffff


	//   ....[91]....
        /*01f8*/ 	.word	0xffffffff


	//   ....[92]....
        /*01fc*/ 	.word	0xffffffff


	//   ....[93]....
        /*0200*/ 	.word	0xffffffff


	//   ....[94]....
        /*0204*/ 	.word	0xffffffff


	//   ....[95]....
        /*0208*/ 	.word	0xffffffff


	//   ....[96]....
        /*020c*/ 	.word	0xffffffff


	//   ....[97]....
        /*0210*/ 	.word	0xffffffff


	//   ....[98]....
        /*0214*/ 	.word	0xffffffff


	//   ....[99]....
        /*0218*/ 	.word	0xffffffff


	//   ....[100]....
        /*021c*/ 	.word	0xffffffff


	//   ....[101]....
        /*0220*/ 	.word	0xffffffff


	//   ....[102]....
        /*0224*/ 	.word	0xffffffff


	//   ....[103]....
        /*0228*/ 	.word	0xffffffff


	//   ....[104]....
        /*022c*/ 	.word	0x05000027


	//   ....[105]....
        /*0230*/ 	.word	0x05000027


	//   ....[106]....
        /*0234*/ 	.word	0x05000027


	//   ....[107]....
        /*0238*/ 	.word	0x05000027


	//   ....[108]....
        /*023c*/ 	.word	0x05000027


	//   ....[109]....
        /*0240*/ 	.word	0x05000027


	//   ....[110]....
        /*0244*/ 	.word	0x05000027


	//   ....[111]....
        /*0248*/ 	.word	0x05000027


	//   ....[112]....
        /*024c*/ 	.word	0x05000027


	//   ....[113]....
        /*0250*/ 	.word	0x05000027


	//   ....[114]....
        /*0254*/ 	.word	0x05000027


	//   ....[115]....
        /*0258*/ 	.word	0x05000027


	//   ....[116]....
        /*025c*/ 	.word	0x05000027


	//   ....[117]....
        /*0260*/ 	.word	0x05000027


	//   ....[118]....
        /*0264*/ 	.word	0x05000027


	//   ....[119]....
        /*0268*/ 	.word	0x05000027


	//   ....[120]....
        /*026c*/ 	.word	0x05000027


	//   ....[121]....
        /*0270*/ 	.word	0x05000027


	//   ....[122]....
        /*0274*/ 	.word	0x05000027


	//   ....[123]....
        /*0278*/ 	.word	0x05000027


	//   ....[124]....
        /*027c*/ 	.word	0x05000027


	//   ....[125]....
        /*0280*/ 	.word	0x05000027


	//   ....[126]....
        /*0284*/ 	.word	0x05000027


	//   ....[127]....
        /*0288*/ 	.word	0x05000027


	//   ....[128]....
        /*028c*/ 	.word	0x05000027


	//   ....[129]....
        /*0290*/ 	.word	0x05000027


	//   ....[130]....
        /*0294*/ 	.word	0x05000027


	//   ....[131]....
        /*0298*/ 	.word	0x05000027


	//   ....[132]....
        /*029c*/ 	.word	0x05000027


	//   ....[133]....
        /*02a0*/ 	.word	0x05000027


	//   ....[134]....
        /*02a4*/ 	.word	0x05000027


	//   ....[135]....
        /*02a8*/ 	.word	0x05000027


	//   ....[136]....
        /*02ac*/ 	.word	0x05000027


	//   ....[137]....
        /*02b0*/ 	.word	0x05000027


	//   ....[138]....
        /*02b4*/ 	.word	0x05000027


	//   ....[139]....
        /*02b8*/ 	.word	0x05000027


	//   ....[140]....
        /*02bc*/ 	.word	0x05000027


	//   ....[141]....
        /*02c0*/ 	.word	0x05000027


	//   ....[142]....
        /*02c4*/ 	.word	0x05000027


	//   ....[143]....
        /*02c8*/ 	.word	0x05000027


	//   ....[144]....
        /*02cc*/ 	.word	0x05000027


	//   ....[145]....
        /*02d0*/ 	.word	0x05000027


	//   ....[146]....
        /*02d4*/ 	.word	0x05000027


	//   ....[147]....
        /*02d8*/ 	.word	0x05000027


	//   ....[148]....
        /*02dc*/ 	.word	0x05000027


	//   ....[149]....
        /*02e0*/ 	.word	0x05000027


	//   ....[150]....
        /*02e4*/ 	.word	0x05000027


	//   ....[151]....
        /*02e8*/ 	.word	0x05000027


	//   ....[152]....
        /*02ec*/ 	.word	0x05000027


	//   ....[153]....
        /*02f0*/ 	.word	0x05000027


	//   ....[154]....
        /*02f4*/ 	.word	0x05000027


	//   ....[155]....
        /*02f8*/ 	.word	0x05000027


	//----- nvinfo : EIATTR_COOP_GROUP_INSTR_OFFSETS
	.align		4
.L_114:
        /*02fc*/ 	.byte	0x04, 0x28
        /*02fe*/ 	.short	(.L_116 - .L_115)


	//   ....[0]....
.L_115:
        /*0300*/ 	.word	0x00000340


	//   ....[1]....
        /*0304*/ 	.word	0x00000450


	//   ....[2]....
        /*0308*/ 	.word	0x00000480


	//   ....[3]....
        /*030c*/ 	.word	0x00000500


	//   ....[4]....
        /*0310*/ 	.word	0x00000510


	//   ....[5]....
        /*0314*/ 	.word	0x00000570


	//   ....[6]....
        /*0318*/ 	.word	0x00000580


	//   ....[7]....
        /*031c*/ 	.word	0x000005e0


	//   ....[8]....
        /*0320*/ 	.word	0x000005f0


	//   ....[9]....
        /*0324*/ 	.word	0x00000650


	//   ....[10]....
        /*0328*/ 	.word	0x00000660


	//   ....[11]....
        /*032c*/ 	.word	0x000006c0


	//   ....[12]....
        /*0330*/ 	.word	0x00000700


	//   ....[13]....
        /*0334*/ 	.word	0x00000950


	//   ....[14]....
        /*0338*/ 	.word	0x00000980


	//   ....[15]....
        /*033c*/ 	.word	0x00000a00


	//   ....[16]....
        /*0340*/ 	.word	0x00000a10


	//   ....[17]....
        /*0344*/ 	.word	0x00000a70


	//   ....[18]....
        /*0348*/ 	.word	0x00000a80


	//   ....[19]....
        /*034c*/ 	.word	0x00000ae0


	//   ....[20]....
        /*0350*/ 	.word	0x00000af0


	//   ....[21]....
        /*0354*/ 	.word	0x00000b50


	//   ....[22]....
        /*0358*/ 	.word	0x00000b60


	//   ....[23]....
        /*035c*/ 	.word	0x00000bc0


	//   ....[24]....
        /*0360*/ 	.word	0x00000c00


	//   ....[25]....
        /*0364*/ 	.word	0x00000f40


	//   ....[26]....
        /*0368*/ 	.word	0x00001060


	//   ....[27]....
        /*036c*/ 	.word	0x000010c0


	//   ....[28]....
        /*0370*/ 	.word	0x000010e0


	//   ....[29]....
        /*0374*/ 	.word	0x00001150


	//   ....[30]....
        /*0378*/ 	.word	0x00001160


	//   ....[31]....
        /*037c*/ 	.word	0x000011e0


	//   ....[32]....
        /*0380*/ 	.word	0x000011f0


	//   ....[33]....
        /*0384*/ 	.word	0x00001280


	//   ....[34]....
        /*0388*/ 	.word	0x000012c0


	//   ....[35]....
        /*038c*/ 	.word	0x00001340


	//   ....[36]....
        /*0390*/ 	.word	0x00001350


	//   ....[37]....
        /*0394*/ 	.word	0x00001360


	//   ....[38]....
        /*0398*/ 	.word	0x000014b0


	//   ....[39]....
        /*039c*/ 	.word	0x000015a0


	//   ....[40]....
        /*03a0*/ 	.word	0x00001600


	//   ....[41]....
        /*03a4*/ 	.word	0x00001630


	//   ....[42]....
        /*03a8*/ 	.word	0x00001690


	//   ....[43]....
        /*03ac*/ 	.word	0x000016a0


	//   ....[44]....
        /*03b0*/ 	.word	0x00001700


	//   ....[45]....
        /*03b4*/ 	.word	0x00001710


	//   ....[46]....
        /*03b8*/ 	.word	0x00001770


	//   ....[47]....
        /*03bc*/ 	.word	0x00001780


	//   ....[48]....
        /*03c0*/ 	.word	0x000017e0


	//   ....[49]....
        /*03c4*/ 	.word	0x000017f0


	//   ....[50]....
        /*03c8*/ 	.word	0x00001800


	//   ....[51]....
        /*03cc*/ 	.word	0x00001d40


	//   ....[52]....
        /*03d0*/ 	.word	0x00002210


	//   ....[53]....
        /*03d4*/ 	.word	0x00002320


	//   ....[54]....
        /*03d8*/ 	.word	0x00002350


	//   ....[55]....
        /*03dc*/ 	.word	0x000023c0


	//   ....[56]....
        /*03e0*/ 	.word	0x000023d0


	//   ....[57]....
        /*03e4*/ 	.word	0x00002430


	//   ....[58]....
        /*03e8*/ 	.word	0x00002440


	//   ....[59]....
        /*03ec*/ 	.word	0x000024a0


	//   ....[60]....
        /*03f0*/ 	.word	0x000024b0


	//   ....[61]....
        /*03f4*/ 	.word	0x00002510


	//   ....[62]....
        /*03f8*/ 	.word	0x00002520


	//   ....[63]....
        /*03fc*/ 	.word	0x00002580


	//   ....[64]....
        /*0400*/ 	.word	0x000025c0


	//   ....[65]....
        /*0404*/ 	.word	0x00002740


	//   ....[66]....
        /*0408*/ 	.word	0x00002770


	//   ....[67]....
        /*040c*/ 	.word	0x000027f0


	//   ....[68]....
        /*0410*/ 	.word	0x00002800


	//   ....[69]....
        /*0414*/ 	.word	0x00002860


	//   ....[70]....
        /*0418*/ 	.word	0x00002870


	//   ....[71]....
        /*041c*/ 	.word	0x000028d0


	//   ....[72]....
        /*0420*/ 	.word	0x000028e0


	//   ....[73]....
        /*0424*/ 	.word	0x00002940


	//   ....[74]....
        /*0428*/ 	.word	0x00002950


	//   ....[75]....
        /*042c*/ 	.word	0x000029b0


	//   ....[76]....
        /*0430*/ 	.word	0x000029f0


	//   ....[77]....
        /*0434*/ 	.word	0x00002d30


	//   ....[78]....
        /*0438*/ 	.word	0x00002e50


	//   ....[79]....
        /*043c*/ 	.word	0x00002ee0


	//   ....[80]....
        /*0440*/ 	.word	0x00002f00


	//   ....[81]....
        /*0444*/ 	.word	0x00002f60


	//   ....[82]....
        /*0448*/ 	.word	0x00002f80


	//   ....[83]....
        /*044c*/ 	.word	0x00002ff0


	//   ....[84]....
        /*0450*/ 	.word	0x00003000


	//   ....[85]....
        /*0454*/ 	.word	0x00003060


	//   ....[86]....
        /*0458*/ 	.word	0x00003070


	//   ....[87]....
        /*045c*/ 	.word	0x000030e0


	//   ....[88]....
        /*0460*/ 	.word	0x00003100


	//   ....[89]....
        /*0464*/ 	.word	0x00003110


	//   ....[90]....
        /*0468*/ 	.word	0x00003230


	//   ....[91]....
        /*046c*/ 	.word	0x00003330


	//   ....[92]....
        /*0470*/ 	.word	0x00003390


	//   ....[93]....
        /*0474*/ 	.word	0x000033c0


	//   ....[94]....
        /*0478*/ 	.word	0x00003420


	//   ....[95]....
        /*047c*/ 	.word	0x00003430


	//   ....[96]....
        /*0480*/ 	.word	0x00003490


	//   ....[97]....
        /*0484*/ 	.word	0x000034a0


	//   ....[98]....
        /*0488*/ 	.word	0x00003500


	//   ....[99]....
        /*048c*/ 	.word	0x00003510


	//   ....[100]....
        /*0490*/ 	.word	0x00003570


	//   ....[101]....
        /*0494*/ 	.word	0x00003580


	//   ....[102]....
        /*0498*/ 	.word	0x00003590


	//   ....[103]....
        /*049c*/ 	.word	0x00003a50


	//   ....[104]....
        /*04a0*/ 	.word	0x00003ce0


	//   ....[105]....
        /*04a4*/ 	.word	0x00003d70


	//   ....[106]....
        /*04a8*/ 	.word	0x00003e20


	//   ....[107]....
        /*04ac*/ 	.word	0x00003e80


	//   ....[108]....
        /*04b0*/ 	.word	0x00003f30


	//   ....[109]....
        /*04b4*/ 	.word	0x00003f80


	//   ....[110]....
        /*04b8*/ 	.word	0x00004040


	//   ....[111]....
        /*04bc*/ 	.word	0x000040b0


	//   ....[112]....
        /*04c0*/ 	.word	0x00004170


	//   ....[113]....
        /*04c4*/ 	.word	0x000041c0


	//   ....[114]....
        /*04c8*/ 	.word	0x00004240


	//   ....[115]....
        /*04cc*/ 	.word	0x000042b0


	//   ....[116]....
        /*04d0*/ 	.word	0x00004360


	//   ....[117]....
        /*04d4*/ 	.word	0x00004400


	//   ....[118]....
        /*04d8*/ 	.word	0x00004490


	//   ....[119]....
        /*04dc*/ 	.word	0x00004550


	//   ....[120]....
        /*04e0*/ 	.word	0x000045b0


	//   ....[121]....
        /*04e4*/ 	.word	0x00004620


	//   ....[122]....
        /*04e8*/ 	.word	0x000046b0


	//   ....[123]....
        /*04ec*/ 	.word	0x00004710


	//   ....[124]....
        /*04f0*/ 	.word	0x000047a0


	//   ....[125]....
        /*04f4*/ 	.word	0x00004800


	//   ....[126]....
        /*04f8*/ 	.word	0x00004890


	//   ....[127]....
        /*04fc*/ 	.word	0x000048f0


	//   ....[128]....
        /*0500*/ 	.word	0x00004970


	//   ....[129]....
        /*0504*/ 	.word	0x000049a0


	//   ....[130]....
        /*0508*/ 	.word	0x00004a50


	//   ....[131]....
        /*050c*/ 	.word	0x00004ae0


	//   ....[132]....
        /*0510*/ 	.word	0x00004ba0


	//   ....[133]....
        /*0514*/ 	.word	0x00004c00


	//   ....[134]....
        /*0518*/ 	.word	0x00004ca0


	//   ....[135]....
        /*051c*/ 	.word	0x00004d00


	//   ....[136]....
        /*0520*/ 	.word	0x00004db0


	//   ....[137]....
        /*0524*/ 	.word	0x00004e00


	//   ....[138]....
        /*0528*/ 	.word	0x00004ea0


	//   ....[139]....
        /*052c*/ 	.word	0x00004ef0


	//   ....[140]....
        /*0530*/ 	.word	0x00004fb0


	//   ....[141]....
        /*0534*/ 	.word	0x00005020


	//   ....[142]....
        /*0538*/ 	.word	0x00005050


	//   ....[143]....
        /*053c*/ 	.word	0x00005110


	//   ....[144]....
        /*0540*/ 	.word	0x000051a0


	//   ....[145]....
        /*0544*/ 	.word	0x00005260


	//   ....[146]....
        /*0548*/ 	.word	0x000052c0


	//   ....[147]....
        /*054c*/ 	.word	0x00005330


	//   ....[148]....
        /*0550*/ 	.word	0x000053c0


	//   ....[149]....
        /*0554*/ 	.word	0x00005420


	//   ....[150]....
        /*0558*/ 	.word	0x000054b0


	//   ....[151]....
        /*055c*/ 	.word	0x00005510


	//   ....[152]....
        /*0560*/ 	.word	0x000055a0


	//   ....[153]....
        /*0564*/ 	.word	0x00005600


	//   ....[154]....
        /*0568*/ 	.word	0x00005670


	//   ....[155]....
        /*056c*/ 	.word	0x000056a0


	//----- nvinfo : EIATTR_VRC_CTA_INIT_COUNT
	.align		4
.L_116:
        /*0570*/ 	.byte	0x02, 0x4a
	.zero		1
	.zero		1


	//----- nvinfo : EIATTR_EXIT_INSTR_OFFSETS
	.align		4
        /*0574*/ 	.byte	0x04, 0x1c
        /*0576*/ 	.short	(.L_118 - .L_117)


	//   ....[0]....
.L_117:
        /*0578*/ 	.word	0x00001e30


	//   ....[1]....
        /*057c*/ 	.word	0x00001e50


	//   ....[2]....
        /*0580*/ 	.word	0x00003c70


	//   ....[3]....
        /*0584*/ 	.word	0x00003c90


	//----- nvinfo : EIATTR_MAX_THREADS
	.align		4
.L_118:
        /*0588*/ 	.byte	0x04, 0x05
        /*058a*/ 	.short	(.L_120 - .L_119)
.L_119:
        /*058c*/ 	.word	0x00000080
        /*0590*/ 	.word	0x00000001
        /*0594*/ 	.word	0x00000001


	//----- nvinfo : EIATTR_CRS_STACK_SIZE
	.align		4
.L_120:
        /*0598*/ 	.byte	0x04, 0x1e
        /*059a*/ 	.short	(.L_122 - .L_121)
.L_121:
        /*059c*/ 	.word	0x00000000


	//----- nvinfo : EIATTR_CBANK_PARAM_SIZE
	.align		4
.L_122:
        /*05a0*/ 	.byte	0x03, 0x19
        /*05a2*/ 	.short	0x0044


	//----- nvinfo : EIATTR_PARAM_CBANK
	.align		4
        /*05a4*/ 	.byte	0x04, 0x0a
        /*05a6*/ 	.short	(.L_124 - .L_123)
	.align		4
.L_123:
        /*05a8*/ 	.word	index@(.nv.constant0._ZN3cub18CUB_300001_SM_10006detail4scan16DeviceScanKernelINS2_10policy_hubI5uint2S5_S5_j11uint2_adderE10Policy1000EN6thrust24THRUST_300001_SM_1000_NS10device_ptrIS5_EESC_NS0_13ScanTileStateIS5_Lb0EEES6_NS1_10InputValueIS5_PS5_EEjS5_Lb0ES5_EEvT0_T1_T2_iT3_T4_T5_)
        /*05ac*/ 	.short	0x0380
        /*05ae*/ 	.short	0x0044


	//----- nvinfo : EIATTR_SW_WAR
	.align		4
.L_124:
        /*05b0*/ 	.byte	0x04, 0x36
        /*05b2*/ 	.short	(.L_126 - .L_125)
.L_125:
        /*05b4*/ 	.word	0x00000008
.L_126:


//--------------------- .nv.info._ZN3cub18CUB_300001_SM_10006detail4scan20DeviceScanInitKernelINS0_13ScanTileStateI5uint2Lb0EEEEEvT_i --------------------------
	.section	.nv.info._ZN3cub18CUB_300001_SM_10006detail4scan20DeviceScanInitKernelINS0_13ScanTileStateI5uint2Lb0EEEEEvT_i,"",@"SHT_CUDA_INFO"
	.sectionflags	@""
	.align	4


	//----- nvinfo : EIATTR_CUDA_API_VERSION
	.align		4
        /*0000*/ 	.byte	0x04, 0x37
        /*0002*/ 	.short	(.L_128 - .L_127)
.L_127:
        /*0004*/ 	.word	0x00000082


	//----- nvinfo : EIATTR_KPARAM_INFO
	.align		4
.L_128:
        /*0008*/ 	.byte	0x04, 0x17
        /*000a*/ 	.short	(.L_130 - .L_129)
.L_129:
        /*000c*/ 	.word	0x00000000
        /*0010*/ 	.short	0x0001
        /*0012*/ 	.short	0x0018
        /*0014*/ 	.byte	0x00, 0xf0, 0x11, 0x00


	//----- nvinfo : EIATTR_KPARAM_INFO
	.align		4
.L_130:
        /*0018*/ 	.byte	0x04, 0x17
        /*001a*/ 	.short	(.L_132 - .L_131)
.L_131:
        /*001c*/ 	.word	0x00000000
        /*0020*/ 	.short	0x0000
        /*0022*/ 	.short	0x0000
        /*0024*/ 	.byte	0x00, 0xf0, 0x61, 0x00


	//----- nvinfo : EIATTR_SPARSE_MMA_MASK
	.align		4
.L_132:
        /*0028*/ 	.byte	0x03, 0x50
        /*002a*/ 	.short	0x0000


	//----- nvinfo : EIATTR_MAXREG_COUNT
	.align		4
        /*002c*/ 	.byte	0x03, 0x1b
        /*002e*/ 	.short	0x00ff


	//----- nvinfo : EIATTR_MERCURY_ISA_VERSION
	.align		4
        /*0030*/ 	.byte	0x03, 0x5f
        /*0032*/ 	.short	0x0101


	//----- nvinfo : EIATTR_VRC_CTA_INIT_COUNT
	.align		4
        /*0034*/ 	.byte	0x02, 0x4a
	.zero		1
	.zero		1


	//----- nvinfo : EIATTR_EXIT_INSTR_OFFSETS
	.align		4
        /*0038*/ 	.byte	0x04, 0x1c
        /*003a*/ 	.short	(.L_134 - .L_133)


	//   ....[0]....
.L_133:
        /*003c*/ 	.word	0x000000e0


	//   ....[1]....
        /*0040*/ 	.word	0x00000120


	//----- nvinfo : EIATTR_CBANK_PARAM_SIZE
	.align		4
.L_134:
        /*0044*/ 	.byte	0x03, 0x19
        /*0046*/ 	.short	0x001c


	//----- nvinfo : EIATTR_PARAM_CBANK
	.align		4
        /*0048*/ 	.byte	0x04, 0x0a
        /*004a*/ 	.short	(.L_136 - .L_135)
	.align		4
.L_135:
        /*004c*/ 	.word	index@(.nv.constant0._ZN3cub18CUB_300001_SM_10006detail4scan20DeviceScanInitKernelINS0_13ScanTileStateI5uint2Lb0EEEEEvT_i)
        /*0050*/ 	.short	0x0380
        /*0052*/ 	.short	0x001c


	//----- nvinfo : EIATTR_SW_WAR
	.align		4
.L_136:
        /*0054*/ 	.byte	0x04, 0x36
        /*0056*/ 	.short	(.L_138 - .L_137)
.L_137:
        /*0058*/ 	.word	0x00000008
.L_138:


//--------------------- .nv.info._ZN3cub18CUB_300001_SM_10006detail11EmptyKernelIvEEvv --------------------------
	.section	.nv.info._ZN3cub18CUB_300001_SM_10006detail11EmptyKernelIvEEvv,"",@"SHT_CUDA_INFO"
	.sectionflags	@""
	.align	4


	//----- nvinfo : EIATTR_CUDA_API_VERSION
	.align		4
        /*0000*/ 	.byte	0x04, 0x37
        /*0002*/ 	.short	(.L_140 - .L_139)
.L_139:
        /*0004*/ 	.word	0x00000082


	//----- nvinfo : EIATTR_SPARSE_MMA_MASK
	.align		4
.L_140:
        /*0008*/ 	.byte	0x03, 0x50
        /*000a*/ 	.short	0x0000


	//----- nvinfo : EIATTR_MAXREG_COUNT
	.align		4
        /*000c*/ 	.byte	0x03, 0x1b
        /*000e*/ 	.short	0x00ff


	//----- nvinfo : EIATTR_MERCURY_ISA_VERSION
	.align		4
        /*0010*/ 	.byte	0x03, 0x5f
        /*0012*/ 	.short	0x0101


	//----- nvinfo : EIATTR_VRC_CTA_INIT_COUNT
	.align		4
        /*0014*/ 	.byte	0x02, 0x4a
	.zero		1
	.zero		1


	//----- nvinfo : EIATTR_EXIT_INSTR_OFFSETS
	.align		4
        /*0018*/ 	.byte	0x04, 0x1c
        /*001a*/ 	.short	(.L_142 - .L_141)


	//   ....[0]....
.L_141:
        /*001c*/ 	.word	0x00000010


	//----- nvinfo : EIATTR_SW_WAR
	.align		4
.L_142:
        /*0020*/ 	.byte	0x04, 0x36
        /*0022*/ 	.short	(.L_144 - .L_143)
.L_143:
        /*0024*/ 	.word	0x00000008
.L_144:


//--------------------- .nv.callgraph             --------------------------
	.section	.nv.callgraph,"",@"SHT_CUDA_CALLGRAPH"
	.align	4
	.sectionentsize	8
	.align		4
        /*0000*/ 	.word	0x00000000
	.align		4
        /*0004*/ 	.word	0xffffffff
	.align		4
        /*0008*/ 	.word	0x00000000
	.align		4
        /*000c*/ 	.word	0xfffffffe
	.align		4
        /*0010*/ 	.word	0x00000000
	.align		4
        /*0014*/ 	.word	0xfffffffd
	.align		4
        /*0018*/ 	.word	0x00000000
	.align		4
        /*001c*/ 	.word	0xfffffffc


//--------------------- .nv.constant4             --------------------------
	.section	.nv.constant4,"a",@progbits
	.align	8
	.align		8
.nv.constant4:
        /*0000*/ 	.dword	_ZN30_INTERNAL_89c11f12_4_k_cu_main4cuda3std3__45__cpo5beginE
	.align		8
        /*0008*/ 	.dword	_ZN30_INTERNAL_89c11f12_4_k_cu_main4cuda3std3__45__cpo3endE
	.align		8
        /*0010*/ 	.dword	_ZN30_INTERNAL_89c11f12_4_k_cu_main4cuda3std3__45__cpo6cbeginE
	.align		8
        /*0018*/ 	.dword	_ZN30_INTERNAL_89c11f12_4_k_cu_main4cuda3std3__45__cpo4cendE
	.align		8
        /*0020*/ 	.dword	_ZN30_INTERNAL_89c11f12_4_k_cu_main4cuda3std3__45__cpo6rbeginE
	.align		8
        /*0028*/ 	.dword	_ZN30_INTERNAL_89c11f12_4_k_cu_main4cuda3std3__45__cpo4rendE
	.align		8
        /*0030*/ 	.dword	_ZN30_INTERNAL_89c11f12_4_k_cu_main4cuda3std3__45__cpo7crbeginE
	.align		8
        /*0038*/ 	.dword	_ZN30_INTERNAL_89c11f12_4_k_cu_main4cuda3std3__45__cpo5crendE
	.align		8
        /*0040*/ 	.dword	_ZN30_INTERNAL_89c11f12_4_k_cu_main4cuda3std3__432_GLOBAL__N__89c11f12_4_k_cu_main6ignoreE
	.align		8
        /*0048*/ 	.dword	_ZN30_INTERNAL_89c11f12_4_k_cu_main4cuda3std3__419piecewise_constructE
	.align		8
        /*0050*/ 	.dword	_ZN30_INTERNAL_89c11f12_4_k_cu_main4cuda3std3__48in_placeE
	.align		8
        /*0058*/ 	.dword	_ZN30_INTERNAL_89c11f12_4_k_cu_main4cuda3std3__420unreachable_sentinelE
	.align		8
        /*0060*/ 	.dword	_ZN30_INTERNAL_89c11f12_4_k_cu_main4cuda3std3__47nulloptE
	.align		8
        /*0068*/ 	.dword	_ZN30_INTERNAL_89c11f12_4_k_cu_main4cuda3std3__48unexpectE
	.align		8
        /*0070*/ 	.dword	_ZN30_INTERNAL_89c11f12_4_k_cu_main4cuda3std6ranges3__45__cpo4swapE
	.align		8
        /*0078*/ 	.dword	_ZN30_INTERNAL_89c11f12_4_k_cu_main4cuda3std6ranges3__45__cpo9iter_moveE
	.align		8
        /*0080*/ 	.dword	_ZN30_INTERNAL_89c11f12_4_k_cu_main4cuda3std6ranges3__45__cpo5beginE
	.align		8
        /*0088*/ 	.dword	_ZN30_INTERNAL_89c11f12_4_k_cu_main4cuda3std6ranges3__45__cpo3endE
	.align		8
        /*0090*/ 	.dword	_ZN30_INTERNAL_89c11f12_4_k_cu_main4cuda3std6ranges3__45__cpo6cbeginE
	.align		8
        /*0098*/ 	.dword	_ZN30_INTERNAL_89c11f12_4_k_cu_main4cuda3std6ranges3__45__cpo4cendE
	.align		8
        /*00a0*/ 	.dword	_ZN30_INTERNAL_89c11f12_4_k_cu_main4cuda3std6ranges3__45__cpo7advanceE
	.align		8
        /*00a8*/ 	.dword	_ZN30_INTERNAL_89c11f12_4_k_cu_main4cuda3std6ranges3__45__cpo9iter_swapE
	.align		8
        /*00b0*/ 	.dword	_ZN30_INTERNAL_89c11f12_4_k_cu_main4cuda3std6ranges3__45__cpo4nextE
	.align		8
        /*00b8*/ 	.dword	_ZN30_INTERNAL_89c11f12_4_k_cu_main4cuda3std6ranges3__45__cpo4prevE
	.align		8
        /*00c0*/ 	.dword	_ZN30_INTERNAL_89c11f12_4_k_cu_main4cuda3std6ranges3__45__cpo4dataE
	.align		8
        /*00c8*/ 	.dword	_ZN30_INTERNAL_89c11f12_4_k_cu_main4cuda3std6ranges3__45__cpo5cdataE
	.align		8
        /*00d0*/ 	.dword	_ZN30_INTERNAL_89c11f12_4_k_cu_main4cuda3std6ranges3__45__cpo4sizeE
	.align		8
        /*00d8*/ 	.dword	_ZN30_INTERNAL_89c11f12_4_k_cu_main4cuda3std6ranges3__45__cpo5ssizeE
	.align		8
        /*00e0*/ 	.dword	_ZN30_INTERNAL_89c11f12_4_k_cu_main4cuda3std6ranges3__45__cpo8distanceE
	.align		8
        /*00e8*/ 	.dword	_ZN30_INTERNAL_89c11f12_4_k_cu_main6thrust24THRUST_300001_SM_1000_NS8cuda_cub3parE
	.align		8
        /*00f0*/ 	.dword	_ZN30_INTERNAL_89c11f12_4_k_cu_main6thrust24THRUST_300001_SM_1000_NS8cuda_cub10par_nosyncE
	.align		8
        /*00f8*/ 	.dword	_ZN30_INTERNAL_89c11f12_4_k_cu_main6thrust24THRUST_300001_SM_1000_NS6system6detail10sequential3seqE
	.align		8
        /*0100*/ 	.dword	_ZN30_INTERNAL_89c11f12_4_k_cu_main6thrust24THRUST_300001_SM_1000_NS12placeholders2_1E
	.align		8
        /*0108*/ 	.dword	_ZN30_INTERNAL_89c11f12_4_k_cu_main6thrust24THRUST_300001_SM_1000_NS12placeholders2_2E
	.align		8
        /*0110*/ 	.dword	_ZN30_INTERNAL_89c11f12_4_k_cu_main6thrust24THRUST_300001_SM_1000_NS12placeholders2_3E
	.align		8
        /*0118*/ 	.dword	_ZN30_INTERNAL_89c11f12_4_k_cu_main6thrust24THRUST_300001_SM_1000_NS12placeholders2_4E
	.align		8
        /*0120*/ 	.dword	_ZN30_INTERNAL_89c11f12_4_k_cu_main6thrust24THRUST_300001_SM_1000_NS12placeholders2_5E
	.align		8
        /*0128*/ 	.dword	_ZN30_INTERNAL_89c11f12_4_k_cu_main6thrust24THRUST_300001_SM_1000_NS12placeholders2_6E
	.align		8
        /*0130*/ 	.dword	_ZN30_INTERNAL_89c11f12_4_k_cu_main6thrust24THRUST_300001_SM_1000_NS12placeholders2_7E
	.align		8
        /*0138*/ 	.dword	_ZN30_INTERNAL_89c11f12_4_k_cu_main6thrust24THRUST_300001_SM_1000_NS12placeholders2_8E
	.align		8
        /*0140*/ 	.dword	_ZN30_INTERNAL_89c11f12_4_k_cu_main6thrust24THRUST_300001_SM_1000_NS12placeholders2_9E
	.align		8
        /*0148*/ 	.dword	_ZN30_INTERNAL_89c11f12_4_k_cu_main6thrust24THRUST_300001_SM_1000_NS12placeholders3_10E
	.align		8
        /*0150*/ 	.dword	_ZN30_INTERNAL_89c11f12_4_k_cu_main6thrust24THRUST_300001_SM_1000_NS3seqE


//--------------------- .text._ZN3cub18CUB_300001_SM_10006detail4scan16DeviceScanKernelINS2_10policy_hubI5uint2S5_S5_m11uint2_adderE10Policy1000EN6thrust24THRUST_300001_SM_1000_NS10device_ptrIS5_EESC_NS0_13ScanTileStateIS5_Lb0EEES6_NS1_10InputValueIS5_PS5_EEmS5_Lb0ES5_EEvT0_T1_T2_iT3_T4_T5_ --------------------------
	.section	.text._ZN3cub18CUB_300001_SM_10006detail4scan16DeviceScanKernelINS2_10policy_hubI5uint2S5_S5_m11uint2_adderE10Policy1000EN6thrust24THRUST_300001_SM_1000_NS10device_ptrIS5_EESC_NS0_13ScanTileStateIS5_Lb0EEES6_NS1_10InputValueIS5_PS5_EEmS5_Lb0ES5_EEvT0_T1_T2_iT3_T4_T5_,"ax",@progbits
	.align	128
        .global         _ZN3cub18CUB_300001_SM_10006detail4scan16DeviceScanKernelINS2_10policy_hubI5uint2S5_S5_m11uint2_adderE10Policy1000EN6thrust24THRUST_300001_SM_1000_NS10device_ptrIS5_EESC_NS0_13ScanTileStateIS5_Lb0EEES6_NS1_10InputValueIS5_PS5_EEmS5_Lb0ES5_EEvT0_T1_T2_iT3_T4_T5_
        .type           _ZN3cub18CUB_300001_SM_10006detail4scan16DeviceScanKernelINS2_10policy_hubI5uint2S5_S5_m11uint2_adderE10Policy1000EN6thrust24THRUST_300001_SM_1000_NS10device_ptrIS5_EESC_NS0_13ScanTileStateIS5_Lb0EEES6_NS1_10InputValueIS5_PS5_EEmS5_Lb0ES5_EEvT0_T1_T2_iT3_T4_T5_,@function
        .size           _ZN3cub18CUB_300001_SM_10006detail4scan16DeviceScanKernelINS2_10policy_hubI5uint2S5_S5_m11uint2_adderE10Policy1000EN6thrust24THRUST_300001_SM_1000_NS10device_ptrIS5_EESC_NS0_13ScanTileStateIS5_Lb0EEES6_NS1_10InputValueIS5_PS5_EEmS5_Lb0ES5_EEvT0_T1_T2_iT3_T4_T5_,(.L_x_228 - _ZN3cub18CUB_300001_SM_10006detail4scan16DeviceScanKernelINS2_10policy_hubI5uint2S5_S5_m11uint2_adderE10Policy1000EN6thrust24THRUST_300001_SM_1000_NS10device_ptrIS5_EESC_NS0_13ScanTileStateIS5_Lb0EEES6_NS1_10InputValueIS5_PS5_EEmS5_Lb0ES5_EEvT0_T1_T2_iT3_T4_T5_)
        .other          _ZN3cub18CUB_300001_SM_10006detail4scan16DeviceScanKernelINS2_10policy_hubI5uint2S5_S5_m11uint2_adderE10Policy1000EN6thrust24THRUST_300001_SM_1000_NS10device_ptrIS5_EESC_NS0_13ScanTileStateIS5_Lb0EEES6_NS1_10InputValueIS5_PS5_EEmS5_Lb0ES5_EEvT0_T1_T2_iT3_T4_T5_,@"STO_CUDA_ENTRY STV_DEFAULT"
_ZN3cub18CUB_300001_SM_10006detail4scan16DeviceScanKernelINS2_10policy_hubI5uint2S5_S5_m11uint2_adderE10Policy1000EN6thrust24THRUST_300001_SM_1000_NS10device_ptrIS5_EESC_NS0_13ScanTileStateIS5_Lb0EEES6_NS1_10InputValueIS5_PS5_EEmS5_Lb0ES5_EEvT0_T1_T2_iT3_T4_T5_:
.text._ZN3cub18CUB_300001_SM_10006detail4scan16DeviceScanKernelINS2_10policy_hubI5uint2S5_S5_m11uint2_adderE10Policy1000EN6thrust24THRUST_300001_SM_1000_NS10device_ptrIS5_EESC_NS0_13ScanTileStateIS5_Lb0EEES6_NS1_10InputValueIS5_PS5_EEmS5_Lb0ES5_EEvT0_T1_T2_iT3_T4_T5_:
[----:B------:R-:W-:Y:S01]  /*0000*/  LDC R1, c[0x0][0x37c] ;  /* 0x0000df00ff017b82 */ /* 0x000fe20000000800 */
[----:B------:R-:W0:Y:S01]  /*0010*/  LDCU UR4, c[0x0][0x3b0] ;  /* 0x00007600ff0477ac */ /* 0x000e220008000800 */
[----:B------:R-:W1:Y:S06]  /*0020*/  LDCU.64 UR10, c[0x0][0x358] ;  /* 0x00006b00ff0a77ac */ /* 0x000e6c0008000a00 */
[----:B------:R-:W2:Y:S01]  /*0030*/  S2UR UR14, SR_CTAID.X ;  /* 0x00000000000e79c3 */ /* 0x000ea20000002500 */
[----:B------:R-:W2:Y:S01]  /*0040*/  LDCU UR6, c[0x0][0x3a8] ;  /* 0x00007500ff0677ac */ /* 0x000ea20008000800 */
[----:B0-----:R-:W-:-:S06]  /*0050*/  UPRMT UR4, UR4, 0x7770, URZ ;  /* 0x0000777004047896 */ /* 0x001fcc00080000ff */
[----:B------:R-:W-:-:S05]  /*0060*/  ISETP.NE.AND P0, PT, RZ, UR4, PT ;  /* 0x00000004ff007c0c */ /* 0x000fca000bf05270 */
[----:B------:R-:W0:Y:S08]  /*0070*/  LDCU.64 UR4, c[0x0][0x3c0] ;  /* 0x00007800ff0477ac */ /* 0x000e300008000a00 */
[----:B------:R-:W1:Y:S02]  /*0080*/  @P0 LDC.64 R2, c[0x0][0x3b8] ;  /* 0x0000ee00ff020b82 */ /* 0x000e640000000a00 */
[----:B-1----:R1:W5:Y:S01]  /*0090*/  @P0 LDG.E.64 R26, desc[UR10][R2.64] ;  /* 0x0000000a021a0981 */ /* 0x002362000c1e1b00 */
[----:B--2---:R-:W-:-:S04]  /*00a0*/  UIADD3 UR6, UPT, UPT, UR14, UR6, URZ ;  /* 0x000000060e067290 */ /* 0x004fc8000fffe0ff */
[----:B------:R-:W-:-:S04]  /*00b0*/  UIMAD.WIDE UR12, UR6, 0x380, URZ ;  /* 0x00000380060c78a5 */ /* 0x000fc8000f8e02ff */
[----:B0-----:R-:W-:-:S04]  /*00c0*/  UIADD3 UR4, UP0, UPT, -UR12, UR4, URZ ;  /* 0x000000040c047290 */ /* 0x001fc8000ff1e1ff */
[----:B------:R-:W-:Y:S02]  /*00d0*/  UIADD3.X UR5, UPT, UPT, ~UR13, UR5, URZ, UP0, !UPT ;  /* 0x000000050d057290 */ /* 0x000fe400087fe5ff */
[----:B------:R-:W-:-:S04]  /*00e0*/  UISETP.GE.U32.AND UP0, UPT, UR4, 0x381, UPT ;  /* 0x000003810400788c */ /* 0x000fc8000bf06070 */
[----:B------:R-:W-:Y:S01]  /*00f0*/  UISETP.GE.U32.AND.EX UP0, UPT, UR5, URZ, UPT, UP0 ;  /* 0x000000ff0500728c */ /* 0x000fe2000bf06100 */
[----:B------:R-:W0:Y:S08]  /*0100*/  @!P0 LDC R26, c[0x0][0x3b8] ;  /* 0x0000ee00ff1a8b82 */ /* 0x000e300000000800 */
[----:B------:R-:W2:Y:S01]  /*0110*/  @!P0 LDC R27, c[0x0][0x3bc] ;  /* 0x0000ef00ff1b8b82 */ /* 0x000ea20000000800 */
[----:B-1----:R-:W-:Y:S05]  /*0120*/  BRA.U !UP0, `(.L_x_0) ;  /* 0x0000001d08487547 */ /* 0x002fea000b800000 */
[----:B------:R-:W1:Y:S01]  /*0130*/  S2R R28, SR_TID.X ;  /* 0x00000000001c7919 */ /* 0x000e620000002100 */
[----:B------:R-:W3:Y:S01]  /*0140*/  LDCU.64 UR4, c[0x0][0x380] ;  /* 0x00007000ff0477ac */ /* 0x000ee20008000a00 */
[C---:B-1----:R-:W-:Y:S02]  /*0150*/  LOP3.LUT R0, R28.reuse, 0x1f, RZ, 0xc0, !PT ;  /* 0x0000001f1c007812 */ /* 0x042fe400078ec0ff */
[----:B------:R-:W-:-:S05]  /*0160*/  LOP3.LUT R3, R28, 0x3e0, RZ, 0xc0, !PT ;  /* 0x000003e01c037812 */ /* 0x000fca00078ec0ff */
[----:B------:R-:W-:-:S05]  /*0170*/  IMAD R0, R3, 0x7, R0 ;  /* 0x0000000703007824 */ /* 0x000fca00078e0200 */
[----:B------:R-:W-:-:S05]  /*0180*/  IADD3 R2, P0, PT, R0, UR12, RZ ;  /* 0x0000000c00027c10 */ /* 0x000fca000ff1e0ff */
[----:B------:R-:W-:Y:S02]  /*0190*/  IMAD.X R3, RZ, RZ, UR13, P0 ;  /* 0x0000000dff037e24 */ /* 0x000fe400080e06ff */
[----:B------:R-:W-:-:S03]  /*01a0*/  IMAD.SHL.U32 R0, R2, 0x8, RZ ;  /* 0x0000000802007824 */ /* 0x000fc600078e00ff */
[----:B------:R-:W-:Y:S02]  /*01b0*/  SHF.L.U64.HI R2, R2, 0x3, R3 ;  /* 0x0000000302027819 */ /* 0x000fe40000010203 */
[----:B---3--:R-:W-:-:S04]  /*01c0*/  IADD3 R4, P0, PT, R0, UR4, RZ ;  /* 0x0000000400047c10 */ /* 0x008fc8000ff1e0ff */
[----:B------:R-:W-:-:S05]  /*01d0*/  IADD3.X R5, PT, PT, R2, UR5, RZ, P0, !PT ;  /* 0x0000000502057c10 */ /* 0x000fca00087fe4ff */
[----:B------:R-:W3:Y:S04]  /*01e0*/  LDG.E.64 R6, desc[UR10][R4.64] ;  /* 0x0000000a04067981 */ /* 0x000ee8000c1e1b00 */
[----:B------:R-:W4:Y:S04]  /*01f0*/  LDG.E.64 R8, desc[UR10][R4.64+0x100] ;  /* 0x0001000a04087981 */ /* 0x000f28000c1e1b00 */
[----:B------:R-:W2:Y:S04]  /*0200*/  LDG.E.64 R12, desc[UR10][R4.64+0x200] ;  /* 0x0002000a040c7981 */ /* 0x000ea8000c1e1b00 */
[----:B------:R-:W2:Y:S04]  /*0210*/  LDG.E.64 R14, desc[UR10][R4.64+0x300] ;  /* 0x0003000a040e7981 */ /* 0x000ea8000c1e1b00 */
[----:B------:R-:W2:Y:S04]  /*0220*/  LDG.E.64 R16, desc[UR10][R4.64+0x400] ;  /* 0x0004000a04107981 */ /* 0x000ea8000c1e1b00 */
[----:B------:R-:W2:Y:S04]  /*0230*/  LDG.E.64 R18, desc[UR10][R4.64+0x500] ;  /* 0x0005000a04127981 */ /* 0x000ea8000c1e1b00 */
[----:B------:R-:W2:Y:S01]  /*0240*/  LDG.E.64 R32, desc[UR10][R4.64+0x600] ;  /* 0x0006000a04207981 */ /* 0x000ea2000c1e1b00 */
[----:B------:R-:W1:Y:S01]  /*0250*/  S2UR UR7, SR_CgaCtaId ;  /* 0x00000000000779c3 */ /* 0x000e620000008800 */
[----:B------:R-:W-:Y:S01]  /*0260*/  SHF.R.U32.HI R30, RZ, 0x5, R28 ;  /* 0x00000005ff1e7819 */ /* 0x000fe2000001161c */
[----:B------:R-:W-:Y:S01]  /*0270*/  UMOV UR4, 0x400 ;  /* 0x0000040000047882 */ /* 0x000fe20000000000 */
[----:B------:R-:W0:Y:S01]  /*0280*/  S2R R3, SR_LANEID ;  /* 0x0000000000037919 */ /* 0x000e220000000000 */
[----:B------:R-:W-:Y:S01]  /*0290*/  UISETP.NE.AND UP0, UPT, UR6, URZ, UPT ;  /* 0x000000ff0600728c */ /* 0x000fe2000bf05270 */
[----:B------:R-:W-:Y:S01]  /*02a0*/  BSSY.RECONVERGENT B0, `(.L_x_1) ;  /* 0x000018a000007945 */ /* 0x000fe20003800200 */
[----:B-1----:R-:W-:Y:S01]  /*02b0*/  ULEA UR7, UR7, UR4, 0x18 ;  /* 0x0000000407077291 */ /* 0x002fe2000f8ec0ff */
[----:B0-----:R-:W-:-:S05]  /*02c0*/  IMAD R10, R30, 0xe0, R3 ;  /* 0x000000e01e0a7824 */ /* 0x001fca00078e0203 */
[----:B------:R-:W-:-:S05]  /*02d0*/  LEA R34, R10, UR7, 0x3 ;  /* 0x000000070a227c11 */ /* 0x000fca000f8e18ff */
[----:B------:R-:W-:Y:S01]  /*02e0*/  IMAD R29, R3, 0x30, R34 ;  /* 0x00000030031d7824 */ /* 0x000fe200078e0222 */
[----:B---3--:R0:W-:Y:S04]  /*02f0*/  STS.64 [R34], R6 ;  /* 0x0000000622007388 */ /* 0x0081e80000000a00 */
[----:B----4-:R0:W-:Y:S04]  /*0300*/  STS.64 [R34+0x100], R8 ;  /* 0x0001000822007388 */ /* 0x0101e80000000a00 */
[----:B--2---:R0:W-:Y:S04]  /*0310*/  STS.64 [R34+0x200], R12 ;  /* 0x0002000c22007388 */ /* 0x0041e80000000a00 */
[----:B------:R0:W-:Y:S04]  /*0320*/  STS.64 [R34+0x300], R14 ;  /* 0x0003000e22007388 */ /* 0x0001e80000000a00 */
[----:B------:R0:W-:Y:S04]  /*0330*/  STS.64 [R34+0x400], R16 ;  /* 0x0004001022007388 */ /* 0x0001e80000000a00 */
[----:B------:R0:W-:Y:S04]  /*0340*/  STS.64 [R34+0x500], R18 ;  /* 0x0005001222007388 */ /* 0x0001e80000000a00 */
[----:B------:R0:W-:Y:S01]  /*0350*/  STS.64 [R34+0x600], R32 ;  /* 0x0006002022007388 */ /* 0x0001e20000000a00 */
[----:B------:R-:W-:-:S03]  /*0360*/  NOP ;  /* 0x0000000000007918 */ /* 0x000fc60000000000 */
[----:B------:R0:W1:Y:S04]  /*0370*/  LDS.64 R24, [R29] ;  /* 0x000000001d187984 */ /* 0x0000680000000a00 */
[----:B------:R0:W2:Y:S04]  /*0380*/  LDS.64 R22, [R29+0x8] ;  /* 0x000008001d167984 */ /* 0x0000a80000000a00 */
[----:B------:R0:W3:Y:S04]  /*0390*/  LDS.64 R20, [R29+0x10] ;  /* 0x000010001d147984 */ /* 0x0000e80000000a00 */
[----:B------:R0:W4:Y:S04]  /*03a0*/  LDS.64 R10, [R29+0x18] ;  /* 0x000018001d0a7984 */ /* 0x0001280000000a00 */
[----:B------:R0:W0:Y:S04]  /*03b0*/  LDS.64 R8, [R29+0x20] ;  /* 0x000020001d087984 */ /* 0x0000280000000a00 */
[----:B------:R0:W0:Y:S04]  /*03c0*/  LDS.64 R6, [R29+0x28] ;  /* 0x000028001d067984 */ /* 0x0000280000000a00 */
[----:B------:R0:W0:Y:S01]  /*03d0*/  LDS.64 R4, [R29+0x30] ;  /* 0x000030001d047984 */ /* 0x0000220000000a00 */
[----:B------:R-:W-:Y:S06]  /*03e0*/  BAR.SYNC.DEFER_BLOCKING 0x0 ;  /* 0x0000000000007b1d */ /* 0x000fec0000010000 */
[----:B------:R-:W-:Y:S05]  /*03f0*/  BRA.U UP0, `(.L_x_2) ;  /* 0x0000000500407547 */ /* 0x000fea000b800000 */
[----:B0123--:R-:W-:Y:S02]  /*0400*/  IADD3 R13, PT, PT, R20, R22, R24 ;  /* 0x00000016140d7210 */ /* 0x00ffe40007ffe018 */
[----:B------:R-:W-:Y:S02]  /*0410*/  IADD3 R12, PT, PT, R21, R23, R25 ;  /* 0x00000017150c7210 */ /* 0x000fe40007ffe019 */
[----:B----4-:R-:W-:Y:S02]  /*0420*/  IADD3 R13, PT, PT, R8, R10, R13 ;  /* 0x0000000a080d7210 */ /* 0x010fe40007ffe00d */
[----:B------:R-:W-:Y:S02]  /*0430*/  IADD3 R12, PT, PT, R9, R11, R12 ;  /* 0x0000000b090c7210 */ /* 0x000fe40007ffe00c */
[----:B------:R-:W-:Y:S02]  /*0440*/  IADD3 R13, PT, PT, R4, R6, R13 ;  /* 0x00000006040d7210 */ /* 0x000fe40007ffe00d */
[----:B------:R-:W-:-:S02]  /*0450*/  IADD3 R12, PT, PT, R5, R7, R12 ;  /* 0x00000007050c7210 */ /* 0x000fc40007ffe00c */
[C---:B------:R-:W-:Y:S01]  /*0460*/  ISETP.GE.AND P0, PT, R3.reuse, 0x1, PT ;  /* 0x000000010300780c */ /* 0x040fe20003f06270 */
[----:B------:R-:W0:Y:S01]  /*0470*/  SHFL.UP PT, R4, R13, 0x1, RZ ;  /* 0x042000000d047989 */ /* 0x000e2200000e00ff */
[C---:B------:R-:W-:Y:S02]  /*0480*/  ISETP.NE.AND P1, PT, R3.reuse, 0x1f, PT ;  /* 0x0000001f0300780c */ /* 0x040fe40003f25270 */
[----:B------:R-:W-:Y:S01]  /*0490*/  ISETP.NE.AND P3, PT, R28, RZ, PT ;  /* 0x000000ff1c00720c */ /* 0x000fe20003f65270 */
[----:B------:R-:W1:Y:S01]  /*04a0*/  SHFL.UP PT, R5, R12, 0x1, RZ ;  /* 0x042000000c057989 */ /* 0x000e6200000e00ff */
[----:B------:R-:W-:-:S09]  /*04b0*/  ISETP.NE.AND P2, PT, R3, RZ, PT ;  /* 0x000000ff0300720c */ /* 0x000fd20003f45270 */
[----:B------:R-:W-:Y:S02]  /*04c0*/  @!P1 LEA R29, R30, UR7, 0x3 ;  /* 0x000000071e1d9c11 */ /* 0x000fe4000f8e18ff */
[----:B0-----:R-:W-:Y:S02]  /*04d0*/  SEL R4, R4, RZ, P0 ;  /* 0x000000ff04047207 */ /* 0x001fe40000000000 */
[----:B-1----:R-:W-:-:S03]  /*04e0*/  SEL R5, R5, RZ, P0 ;  /* 0x000000ff05057207 */ /* 0x002fc60000000000 */
[----:B------:R-:W-:Y:S01]  /*04f0*/  IMAD.IADD R4, R13, 0x1, R4 ;  /* 0x000000010d047824 */ /* 0x000fe200078e0204 */
[----:B------:R-:W-:Y:S01]  /*0500*/  ISETP.GE.AND P0, PT, R3, 0x2, PT ;  /* 0x000000020300780c */ /* 0x000fe20003f06270 */
[----:B------:R-:W-:-:S03]  /*0510*/  IMAD.IADD R5, R12, 0x1, R5 ;  /* 0x000000010c057824 */ /* 0x000fc600078e0205 */
[----:B------:R-:W0:Y:S04]  /*0520*/  SHFL.UP PT, R14, R4, 0x2, RZ ;  /* 0x04400000040e7989 */ /* 0x000e2800000e00ff */
[----:B------:R-:W1:Y:S01]  /*0530*/  SHFL.UP PT, R15, R5, 0x2, RZ ;  /* 0x04400000050f7989 */ /* 0x000e6200000e00ff */
        /* <DEDUP_REMOVED lines=24> */
[----:B------:R-:W-:Y:S01]  /*06c0*/  ISETP.NE.AND P0, PT, R30, 0x2, PT ;  /* 0x000000021e00780c */ /* 0x000fe20003f05270 */
[----:B------:R-:W-:-:S03]  /*06d0*/  IMAD.IADD R33, R4, 0x1, R33 ;  /* 0x0000000104217824 */ /* 0x000fc600078e0221 */
[----:B------:R-:W-:Y:S04]  /*06e0*/  SHFL.UP PT, R4, R32, 0x1, RZ ;  /* 0x0420000020047989 */ /* 0x000fe800000e00ff */
[----:B------:R-:W-:Y:S01]  /*06f0*/  @!P1 STS.64 [R29+0x20], R32 ;  /* 0x000020201d009388 */ /* 0x000fe20000000a00 */
[----:B------:R-:W-:Y:S01]  /*0700*/  BAR.SYNC.DEFER_BLOCKING 0x0 ;  /* 0x0000000000007b1d */ /* 0x000fe20000010000 */
[----:B------:R-:W-:-:S05]  /*0710*/  ISETP.NE.AND P1, PT, R30, 0x3, PT ;  /* 0x000000031e00780c */ /* 0x000fca0003f25270 */
[----:B------:R-:W0:Y:S04]  /*0720*/  SHFL.UP PT, R5, R33, 0x1, RZ ;  /* 0x0420000021057989 */ /* 0x000e2800000e00ff */
[----:B------:R-:W1:Y:S04]  /*0730*/  LDS.128 R12, [UR7+0x20] ;  /* 0x00002007ff0c7984 */ /* 0x000e680008000c00 */
[----:B------:R-:W2:Y:S01]  /*0740*/  LDS.128 R16, [UR7+0x30] ;  /* 0x00003007ff107984 */ /* 0x000ea20008000c00 */
[----:B0-----:R-:W-:Y:S01]  /*0750*/  SEL R5, R5, RZ, P2 ;  /* 0x000000ff05057207 */ /* 0x001fe20001000000 */
[----:B-1----:R-:W-:-:S02]  /*0760*/  IMAD.IADD R34, R13, 0x1, R15 ;  /* 0x000000010d227824 */ /* 0x002fc400078e020f */
[----:B------:R-:W-:Y:S01]  /*0770*/  IMAD.IADD R15, R12, 0x1, R14 ;  /* 0x000000010c0f7824 */ /* 0x000fe200078e020e */
[----:B------:R-:W-:Y:S02]  /*0780*/  SEL R14, R4, RZ, P2 ;  /* 0x000000ff040e7207 */ /* 0x000fe40001000000 */
[C---:B------:R-:W-:Y:S01]  /*0790*/  SEL R13, R34.reuse, R13, !P0 ;  /* 0x0000000d220d7207 */ /* 0x040fe20004000000 */
[----:B--2---:R-:W-:Y:S01]  /*07a0*/  IMAD.IADD R34, R34, 0x1, R17 ;  /* 0x0000000122227824 */ /* 0x004fe200078e0211 */
[C---:B------:R-:W-:Y:S01]  /*07b0*/  SEL R12, R15.reuse, R12, !P0 ;  /* 0x0000000c0f0c7207 */ /* 0x040fe20004000000 */
[----:B------:R-:W-:Y:S01]  /*07c0*/  IMAD.IADD R15, R15, 0x1, R16 ;  /* 0x000000010f0f7824 */ /* 0x000fe200078e0210 */
[----:B------:R-:W-:Y:S02]  /*07d0*/  ISETP.GE.U32.AND P0, PT, R28, 0x20, PT ;  /* 0x000000201c00780c */ /* 0x000fe40003f06070 */
[----:B------:R-:W-:Y:S02]  /*07e0*/  SEL R13, R34, R13, !P1 ;  /* 0x0000000d220d7207 */ /* 0x000fe40004800000 */
[----:B------:R-:W-:-:S02]  /*07f0*/  SEL R12, R15, R12, !P1 ;  /* 0x0000000c0f0c7207 */ /* 0x000fc40004800000 */
[----:B------:R-:W-:Y:S02]  /*0800*/  SEL R4, R13, RZ, P0 ;  /* 0x000000ff0d047207 */ /* 0x000fe40000000000 */
[----:B------:R-:W-:Y:S02]  /*0810*/  SEL R3, R12, RZ, P0 ;  /* 0x000000ff0c037207 */ /* 0x000fe40000000000 */
[----:B-----5:R-:W-:Y:S02]  /*0820*/  IADD3 R18, PT, PT, R18, R15, R26 ;  /* 0x0000000f12127210 */ /* 0x020fe40007ffe01a */
[----:B------:R-:W-:Y:S02]  /*0830*/  IADD3 R19, PT, PT, R19, R34, R27 ;  /* 0x0000002213137210 */ /* 0x000fe40007ffe01b */
[----:B------:R-:W-:Y:S02]  /*0840*/  IADD3 R26, PT, PT, R14, R26, R3 ;  /* 0x0000001a0e1a7210 */ /* 0x000fe40007ffe003 */
[----:B------:R-:W-:Y:S01]  /*0850*/  IADD3 R27, PT, PT, R5, R27, R4 ;  /* 0x0000001b051b7210 */ /* 0x000fe20007ffe004 */
[----:B------:R-:W-:Y:S06]  /*0860*/  @P3 BRA `(.L_x_3) ;  /* 0x0000001000b43947 */ /* 0x000fec0003800000 */
[----:B------:R-:W0:Y:S01]  /*0870*/  LDC.64 R4, c[0x0][0x3a0] ;  /* 0x0000e800ff047b82 */ /* 0x000e220000000a00 */
[----:B------:R-:W-:-:S07]  /*0880*/  IMAD.MOV.U32 R3, RZ, RZ, 0x65 ;  /* 0x00000065ff037424 */ /* 0x000fce00078e00ff */
[----:B------:R-:W1:Y:S01]  /*0890*/  LDC.64 R12, c[0x0][0x390] ;  /* 0x0000e400ff0c7b82 */ /* 0x000e620000000a00 */
[----:B0-----:R0:W-:Y:S01]  /*08a0*/  ST.E.64.STRONG.GPU desc[UR10][R4.64+0x100], R18 ;  /* 0x0001001204007985 */ /* 0x0011e2000c10fb0a */
[----:B------:R-:W-:Y:S06]  /*08b0*/  MEMBAR.ALL.GPU ;  /* 0x0000000000007992 */ /* 0x000fec000000a000 */
[----:B------:R-:W-:-:S00]  /*08c0*/  ERRBAR ;  /* 0x00000000000079ab */ /* 0x000fc00000000000 */
[----:B------:R-:W-:Y:S06]  /*08d0*/  CGAERRBAR ;  /* 0x00000000000075ab */ /* 0x000fec0000000000 */
[----:B-1----:R0:W-:Y:S01]  /*08e0*/  ST.E.STRONG.GPU desc[UR10][R12.64+0x80], R3 ;  /* 0x000080030c007985 */ /* 0x0021e2000c10f90a */
[----:B------:R-:W-:Y:S05]  /*08f0*/  BRA `(.L_x_3) ;  /* 0x0000001000907947 */ /* 0x000fea0003800000 */
.L_x_2:
        /* <DEDUP_REMOVED lines=8> */
[----:B------:R-:W-:Y:S02]  /*0980*/  ISETP.NE.AND P1, PT, R3, 0x1f, PT ;  /* 0x0000001f0300780c */ /* 0x000fe40003f25270 */
[----:B------:R-:W-:Y:S01]  /*0990*/  ISETP.GE.U32.AND P2, PT, R28, 0x20, PT ;  /* 0x000000201c00780c */ /* 0x000fe20003f46070 */
[----:B------:R-:W1:Y:S10]  /*09a0*/  SHFL.UP PT, R5, R14, 0x1, RZ ;  /* 0x042000000e057989 */ /* 0x000e7400000e00ff */
[----:B------:R-:W-:-:S02]  /*09b0*/  @!P1 LEA R29, R30, UR7, 0x3 ;  /* 0x000000071e1d9c11 */ /* 0x000fc4000f8e18ff */
[----:B------:R-:W-:Y:S02]  /*09c0*/  @P2 ISETP.NE.AND P3, PT, R3, RZ, PT ;  /* 0x000000ff0300220c */ /* 0x000fe40003f65270 */
        /* <DEDUP_REMOVED lines=29> */
[----:B-1---5:R-:W-:-:S03]  /*0ba0*/  SEL R27, R12, RZ, P0 ;  /* 0x000000ff0c1b7207 */ /* 0x022fc60000000000 */
[----:B------:R-:W-:Y:S01]  /*0bb0*/  IMAD.IADD R26, R17, 0x1, R14 ;  /* 0x00000001111a7824 */ /* 0x000fe200078e020e */
[----:B------:R-:W-:Y:S01]  /*0bc0*/  ISETP.NE.AND P0, PT, R30, 0x2, PT ;  /* 0x000000021e00780c */ /* 0x000fe20003f05270 */
[----:B------:R-:W-:-:S03]  /*0bd0*/  IMAD.IADD R27, R4, 0x1, R27 ;  /* 0x00000001041b7824 */ /* 0x000fc600078e021b */
[----:B------:R-:W-:Y:S04]  /*0be0*/  SHFL.UP PT, R5, R26, 0x1, RZ ;  /* 0x042000001a057989 */ /* 0x000fe800000e00ff */
[----:B------:R-:W-:Y:S01]  /*0bf0*/  @!P1 STS.64 [R29+0x20], R26 ;  /* 0x0000201a1d009388 */ /* 0x000fe20000000a00 */
[----:B------:R-:W-:Y:S01]  /*0c00*/  BAR.SYNC.DEFER_BLOCKING 0x0 ;  /* 0x0000000000007b1d */ /* 0x000fe20000010000 */
[----:B------:R-:W-:-:S05]  /*0c10*/  ISETP.NE.AND P1, PT, R30, 0x3, PT ;  /* 0x000000031e00780c */ /* 0x000fca0003f25270 */
[----:B------:R-:W-:Y:S04]  /*0c20*/  SHFL.UP PT, R4, R27, 0x1, RZ ;  /* 0x042000001b047989 */ /* 0x000fe800000e00ff */
[----:B------:R-:W0:Y:S04]  /*0c30*/  LDS.128 R12, [UR7+0x20] ;  /* 0x00002007ff0c7984 */ /* 0x000e280008000c00 */
[----:B------:R-:W1:Y:S01]  /*0c40*/  LDS.128 R16, [UR7+0x30] ;  /* 0x00003007ff107984 */ /* 0x000e620008000c00 */
[----:B0-----:R-:W-:Y:S02]  /*0c50*/  IMAD.IADD R32, R13, 0x1, R15 ;  /* 0x000000010d207824 */ /* 0x001fe400078e020f */
[----:B------:R-:W-:Y:S01]  /*0c60*/  IMAD.IADD R15, R12, 0x1, R14 ;  /* 0x000000010c0f7824 */ /* 0x000fe200078e020e */
[----:B------:R-:W-:-:S02]  /*0c70*/  @P2 SEL R14, R4, RZ, P3 ;  /* 0x000000ff040e2207 */ /* 0x000fc40001800000 */
[C---:B------:R-:W-:Y:S01]  /*0c80*/  SEL R13, R32.reuse, R13, !P0 ;  /* 0x0000000d200d7207 */ /* 0x040fe20004000000 */
[----:B-1----:R-:W-:Y:S01]  /*0c90*/  IMAD.IADD R32, R32, 0x1, R17 ;  /* 0x0000000120207824 */ /* 0x002fe200078e0211 */
[C---:B------:R-:W-:Y:S01]  /*0ca0*/  SEL R12, R15.reuse, R12, !P0 ;  /* 0x0000000c0f0c7207 */ /* 0x040fe20004000000 */
[----:B------:R-:W-:Y:S01]  /*0cb0*/  IMAD.IADD R15, R15, 0x1, R16 ;  /* 0x000000010f0f7824 */ /* 0x000fe200078e0210 */
[----:B------:R-:W-:Y:S01]  /*0cc0*/  @P2 SEL R17, R5, RZ, P3 ;  /* 0x000000ff05112207 */ /* 0x000fe20001800000 */
[----:B------:R-:W-:Y:S01]  /*0cd0*/  IMAD.IADD R27, R19, 0x1, R32 ;  /* 0x00000001131b7824 */ /* 0x000fe200078e0220 */
[----:B------:R-:W-:Y:S01]  /*0ce0*/  SEL R13, R32, R13, !P1 ;  /* 0x0000000d200d7207 */ /* 0x000fe20004800000 */
[----:B------:R-:W-:Y:S01]  /*0cf0*/  IMAD.IADD R26, R18, 0x1, R15 ;  /* 0x00000001121a7824 */ /* 0x000fe200078e020f */
[----:B------:R-:W-:-:S03]  /*0d00*/  SEL R12, R15, R12, !P1 ;  /* 0x0000000c0f0c7207 */ /* 0x000fc60004800000 */
[----:B------:R-:W-:Y:S02]  /*0d10*/  @P2 IMAD.IADD R4, R13, 0x1, R14 ;  /* 0x000000010d042824 */ /* 0x000fe400078e020e */
[----:B------:R-:W-:Y:S01]  /*0d20*/  @P2 IMAD.IADD R5, R12, 0x1, R17 ;  /* 0x000000010c052824 */ /* 0x000fe200078e0211 */
[----:B------:R-:W-:Y:S06]  /*0d30*/  @P2 BRA `(.L_x_4) ;  /* 0x0000000c00502947 */ /* 0x000fec0003800000 */
[----:B------:R-:W-:Y:S01]  /*0d40*/  ISETP.NE.AND P0, PT, R28, RZ, PT ;  /* 0x000000ff1c00720c */ /* 0x000fe20003f05270 */
[----:B------:R-:W0:Y:S01]  /*0d50*/  LDC.64 R18, c[0x0][0x390] ;  /* 0x0000e400ff127b82 */ /* 0x000e220000000a00 */
[----:B------:R-:W-:Y:S01]  /*0d60*/  IMAD.U32 R13, RZ, RZ, UR6 ;  /* 0x00000006ff0d7e24 */ /* 0x000fe2000f8e00ff */
[----:B------:R-:W1:Y:S01]  /*0d70*/  LDCU UR4, c[0x0][0x370] ;  /* 0x00006e00ff0477ac */ /* 0x000e620008000800 */
[----:B------:R-:W-:Y:S01]  /*0d80*/  IMAD.U32 R15, RZ, RZ, UR6 ;  /* 0x00000006ff0f7e24 */ /* 0x000fe2000f8e00ff */
[----:B------:R-:W-:-:S05]  /*0d90*/  LOP3.LUT R12, RZ, R28, RZ, 0x33, !PT ;  /* 0x0000001cff0c7212 */ /* 0x000fca00078e33ff */
[----:B------:R-:W-:-:S03]  /*0da0*/  VIADD R12, R12, UR6 ;  /* 0x000000060c0c7c36 */ /* 0x000fc60008000000 */
[----:B------:R-:W2:Y:S01]  /*0db0*/  @!P0 LDC.64 R16, c[0x0][0x398] ;  /* 0x0000e600ff108b82 */ /* 0x000ea20000000a00 */
[----:B------:R3:W-:Y:S01]  /*0dc0*/  @!P0 STS.64 [UR7+0x18], R26 ;  /* 0x0000181aff008988 */ /* 0x0007e20008000a07 */
[----:B-1----:R-:W-:Y:S01]  /*0dd0*/  UISETP.GT.U32.AND UP0, UPT, UR4, 0x1f3, UPT ;  /* 0x000001f30400788c */ /* 0x002fe2000bf04070 */
[----:B0-----:R-:W-:-:S04]  /*0de0*/  IMAD.WIDE R14, R15, 0x4, R18 ;  /* 0x000000040f0e7825 */ /* 0x001fc800078e0212 */
[----:B--2---:R-:W-:-:S04]  /*0df0*/  @!P0 IMAD.WIDE R16, R13, 0x8, R16 ;  /* 0x000000080d108825 */ /* 0x004fc800078e0210 */
[----:B------:R-:W-:Y:S01]  /*0e00*/  @!P0 IMAD.MOV.U32 R13, RZ, RZ, 0x64 ;  /* 0x00000064ff0d8424 */ /* 0x000fe200078e00ff */
[----:B------:R3:W-:Y:S01]  /*0e10*/  @!P0 ST.E.64.STRONG.GPU desc[UR10][R16.64+0x100], R26 ;  /* 0x0001001a10008985 */ /* 0x0007e2000c10fb0a */
[----:B------:R-:W-:Y:S06]  /*0e20*/  @!P0 MEMBAR.ALL.GPU ;  /* 0x0000000000008992 */ /* 0x000fec000000a000 */
[----:B------:R-:W-:-:S00]  /*0e30*/  @!P0 ERRBAR ;  /* 0x00000000000089ab */ /* 0x000fc00000000000 */
[----:B------:R-:W-:Y:S06]  /*0e40*/  @!P0 CGAERRBAR ;  /* 0x00000000000085ab */ /* 0x000fec0000000000 */
[----:B------:R3:W-:Y:S01]  /*0e50*/  @!P0 ST.E.STRONG.GPU desc[UR10][R14.64+0x80], R13 ;  /* 0x0000800d0e008985 */ /* 0x0007e2000c10f90a */
[----:B------:R-:W-:Y:S05]  /*0e60*/  BRA.U UP0, `(.L_x_5) ;  /* 0x0000000100087547 */ /* 0x000fea000b800000 */
[----:B------:R0:W-:Y:S06]  /*0e70*/  MEMBAR.SC.CTA ;  /* 0x0000000000007992 */ /* 0x0001ec0000000000 */
[----:B0-----:R-:W-:Y:S05]  /*0e80*/  BRA `(.L_x_6) ;  /* 0x0000000000087947 */ /* 0x001fea0003800000 */
.L_x_5:
[----:B------:R-:W-:Y:S05]  /*0e90*/  NANOSLEEP 0x1c2 ;  /* 0x000001c20000795d */ /* 0x000fea0003800000 */
[----:B------:R-:W-:Y:S01]  /*0ea0*/  NOP ;  /* 0x0000000000007918 */ /* 0x000fe20000000000 */
.L_x_6:
[----:B------:R-:W-:-:S07]  /*0eb0*/  IMAD.WIDE R18, R12, 0x4, R18 ;  /* 0x000000040c127825 */ /* 0x000fce00078e0212 */
.L_x_8:
[----:B------:R-:W2:Y:S01]  /*0ec0*/  LD.E.STRONG.GPU R36, desc[UR10][R18.64+0x80] ;  /* 0x0000800a12247980 */ /* 0x000ea2000c10f900 */
[----:B------:R-:W-:Y:S05]  /*0ed0*/  YIELD ;  /* 0x0000000000007946 */ /* 0x000fea0003800000 */
[----:B--2---:R-:W-:Y:S01]  /*0ee0*/  ISETP.NE.AND P0, PT, R36, 0x63, PT ;  /* 0x000000632400780c */ /* 0x004fe20003f05270 */
[----:B------:R-:W-:Y:S06]  /*0ef0*/  MEMBAR.SC.GPU ;  /* 0x0000000000007992 */ /* 0x000fec0000002000 */
[----:B------:R-:W-:-:S00]  /*0f00*/  ERRBAR ;  /* 0x00000000000079ab */ /* 0x000fc00000000000 */
[----:B------:R-:W-:Y:S06]  /*0f10*/  CGAERRBAR ;  /* 0x00000000000075ab */ /* 0x000fec0000000000 */
[----:B------:R-:W-:Y:S01]  /*0f20*/  CCTL.IVALL ;  /* 0x00000000ff00798f */ /* 0x000fe20002000000 */
[----:B------:R-:W-:-:S03]  /*0f30*/  UMOV UR4, 0xffffffff ;  /* 0xffffffff00047882 */ /* 0x000fc60000000000 */
[----:B------:R-:W-:Y:S05]  /*0f40*/  BRA.DIV UR4, `(.L_x_7) ;  /* 0x0000002e04647947 */ /* 0x000fea000b800000 */
[----:B------:R-:W-:-:S13]  /*0f50*/  VOTE.ANY P0, !P0 ;  /* 0x0000000000ff7806 */ /* 0x000fda0004000100 */
.L_x_46:
[----:B------:R-:W-:Y:S05]  /*0f60*/  @P0 BRA `(.L_x_8) ;  /* 0xfffffffc00d40947 */ /* 0x000fea000383ffff */
[----:B------:R-:W-:Y:S01]  /*0f70*/  ISETP.NE.AND P0, PT, R36, 0x65, PT ;  /* 0x000000652400780c */ /* 0x000fe20003f05270 */
[----:B------:R-:W-:-:S12]  /*0f80*/  BSSY.RECONVERGENT B1, `(.L_x_9) ;  /* 0x000000b000017945 */ /* 0x000fd80003800200 */
[----:B------:R-:W-:Y:S05]  /*0f90*/  @!P0 BRA `(.L_x_10) ;  /* 0x0000000000188947 */ /* 0x000fea0003800000 */
[----:B------:R-:W-:-:S13]  /*0fa0*/  ISETP.NE.AND P1, PT, R36, 0x64, PT ;  /* 0x000000642400780c */ /* 0x000fda0003f25270 */
[----:B------:R-:W-:Y:S05]  /*0fb0*/  @P1 BRA `(.L_x_11) ;  /* 0x00000000001c1947 */ /* 0x000fea0003800000 */
[----:B---3--:R-:W0:Y:S02]  /*0fc0*/  LDC.64 R16, c[0x0][0x398] ;  /* 0x0000e600ff107b82 */ /* 0x008e240000000a00 */
[----:B0-----:R-:W-:-:S06]  /*0fd0*/  IMAD.WIDE R16, R12, 0x8, R16 ;  /* 0x000000080c107825 */ /* 0x001fcc00078e0210 */
[----:B------:R-:W5:Y:S01]  /*0fe0*/  LD.E.64.STRONG.GPU R16, desc[UR10][R16.64+0x100] ;  /* 0x0001000a10107980 */ /* 0x000f62000c10fb00 */
[----:B------:R-:W-:Y:S05]  /*0ff0*/  BRA `(.L_x_11) ;  /* 0x00000000000c7947 */ /* 0x000fea0003800000 */
.L_x_10:
[----:B---3--:R-:W0:Y:S02]  /*1000*/  LDC.64 R16, c[0x0][0x3a0] ;  /* 0x0000e800ff107b82 */ /* 0x008e240000000a00 */
[----:B0-----:R-:W-:-:S06]  /*1010*/  IMAD.WIDE R16, R12, 0x8, R16 ;  /* 0x000000080c107825 */ /* 0x001fcc00078e0210 */
[----:B------:R-:W5:Y:S02]  /*1020*/  LD.E.64.STRONG.GPU R16, desc[UR10][R16.64+0x100] ;  /* 0x0001000a10107980 */ /* 0x000f64000c10fb00 */
.L_x_11:
[----:B------:R-:W-:Y:S05]  /*1030*/  BSYNC.RECONVERGENT B1 ;  /* 0x0000000000017941 */ /* 0x000fea0003800200 */
.L_x_9:
[----:B------:R-:W-:-:S03]  /*1040*/  UMOV UR4, 0xffffffff ;  /* 0xffffffff00047882 */ /* 0x000fc60000000000 */
[----:B------:R-:W-:Y:S05]  /*1050*/  BRA.DIV UR4, `(.L_x_12) ;  /* 0x0000002e04407947 */ /* 0x000fea000b800000 */
[----:B---3--:R-:W0:Y:S01]  /*1060*/  S2R R13, SR_GEMASK ;  /* 0x00000000000d7919 */ /* 0x008e220000003c00 */
[----:B------:R-:W-:Y:S01]  /*1070*/  VOTE.ANY R39, PT, !P0 ;  /* 0x0000000000277806 */ /* 0x000fe200040e0100 */
[----:B------:R-:W1:Y:S03]  /*1080*/  LDC.64 R34, c[0x0][0x398] ;  /* 0x0000e600ff227b82 */ /* 0x000e660000000a00 */
[----:B0-----:R-:W-:-:S05]  /*1090*/  LOP3.LUT R39, R39, 0x80000000, R13, 0xec, !PT ;  /* 0x8000000027277812 */ /* 0x001fca00078eec0d */
[----:B------:R-:W-:-:S05]  /*10a0*/  VIADD R14, R39, 0xffffffff ;  /* 0xffffffff270e7836 */ /* 0x000fca0000000000 */
[----:B------:R-:W-:-:S06]  /*10b0*/  LOP3.LUT R32, R39, R14, RZ, 0xc, !PT ;  /* 0x0000000e27207212 */ /* 0x000fcc00078e0cff */
[----:B------:R-:W0:Y:S02]  /*10c0*/  POPC R32, R32 ;  /* 0x0000002000207309 */ /* 0x000e240000000000 */
[----:B0----5:R-:W0:Y:S01]  /*10d0*/  SHFL.DOWN PT, R14, R16, 0x1, R32 ;  /* 0x08200000100e7989 */ /* 0x021e2200000e0020 */
[----:B------:R-:W-:-:S03]  /*10e0*/  ISETP.GE.AND P0, PT, R3, R32, PT ;  /* 0x000000200300720c */ /* 0x000fc60003f06270 */
[----:B------:R-:W2:Y:S01]  /*10f0*/  SHFL.DOWN PT, R40, R17, 0x1, R32 ;  /* 0x0820000011287989 */ /* 0x000ea200000e0020 */
[----:B0-----:R-:W-:Y:S01]  /*1100*/  SEL R15, R14, RZ, !P0 ;  /* 0x000000ff0e0f7207 */ /* 0x001fe20004000000 */
[----:B------:R-:W-:Y:S01]  /*1110*/  VIADD R14, R3, 0x2 ;  /* 0x00000002030e7836 */ /* 0x000fe20000000000 */
[----:B--2---:R-:W-:-:S03]  /*1120*/  SEL R40, R40, RZ, !P0 ;  /* 0x000000ff28287207 */ /* 0x004fc60004000000 */
[----:B------:R-:W-:Y:S01]  /*1130*/  IMAD.IADD R29, R15, 0x1, R16 ;  /* 0x000000010f1d7824 */ /* 0x000fe200078e0210 */
[----:B------:R-:W-:Y:S01]  /*1140*/  ISETP.GT.AND P0, PT, R14, R32, PT ;  /* 0x000000200e00720c */ /* 0x000fe20003f04270 */
[----:B------:R-:W-:-:S03]  /*1150*/  IMAD.IADD R19, R40, 0x1, R17 ;  /* 0x0000000128137824 */ /* 0x000fc600078e0211 */
[----:B------:R-:W0:Y:S04]  /*1160*/  SHFL.DOWN PT, R15, R29, 0x2, R32 ;  /* 0x084000001d0f7989 */ /* 0x000e2800000e0020 */
[----:B------:R-:W2:Y:S01]  /*1170*/  SHFL.DOWN PT, R40, R19, 0x2, R32 ;  /* 0x0840000013287989 */ /* 0x000ea200000e0020 */
[----:B0-----:R-:W-:Y:S01]  /*1180*/  SEL R16, R15, RZ, !P0 ;  /* 0x000000ff0f107207 */ /* 0x001fe20004000000 */
[----:B------:R-:W-:Y:S01]  /*1190*/  VIADD R15, R3, 0x4 ;  /* 0x00000004030f7836 */ /* 0x000fe20000000000 */
[----:B--2---:R-:W-:-:S03]  /*11a0*/  SEL R40, R40, RZ, !P0 ;  /* 0x000000ff28287207 */ /* 0x004fc60004000000 */
[----:B------:R-:W-:Y:S01]  /*11b0*/  IMAD.IADD R17, R29, 0x1, R16 ;  /* 0x000000011d117824 */ /* 0x000fe200078e0210 */
[----:B------:R-:W-:Y:S01]  /*11c0*/  ISETP.GT.AND P0, PT, R15, R32, PT ;  /* 0x000000200f00720c */ /* 0x000fe20003f04270 */
[----:B------:R-:W0:Y:S01]  /*11d0*/  LDC.64 R28, c[0x0][0x3a0] ;  /* 0x0000e800ff1c7b82 */ /* 0x000e220000000a00 */
[----:B------:R-:W-:Y:S02]  /*11e0*/  IMAD.IADD R31, R19, 0x1, R40 ;  /* 0x00000001131f7824 */ /* 0x000fe400078e0228 */
[----:B------:R-:W2:Y:S04]  /*11f0*/  SHFL.DOWN PT, R16, R17, 0x4, R32 ;  /* 0x0880000011107989 */ /* 0x000ea800000e0020 */
[----:B------:R-:W3:Y:S01]  /*1200*/  SHFL.DOWN PT, R40, R31, 0x4, R32 ;  /* 0x088000001f287989 */ /* 0x000ee200000e0020 */
[----:B0-----:R-:W-:-:S02]  /*1210*/  IADD3 R28, P2, PT, R28, 0x100, RZ ;  /* 0x000001001c1c7810 */ /* 0x001fc40007f5e0ff */
[----:B--2---:R-:W-:-:S03]  /*1220*/  SEL R16, R16, RZ, !P0 ;  /* 0x000000ff10107207 */ /* 0x004fc60004000000 */
[----:B------:R-:W-:Y:S01]  /*1230*/  IMAD.X R29, RZ, RZ, R29, P2 ;  /* 0x000000ffff1d7224 */ /* 0x000fe200010e061d */
[----:B-1----:R-:W-:Y:S02]  /*1240*/  IADD3 R34, P2, PT, R34, 0x100, RZ ;  /* 0x0000010022227810 */ /* 0x002fe40007f5e0ff */
[----:B---3--:R-:W-:Y:S01]  /*1250*/  SEL R40, R40, RZ, !P0 ;  /* 0x000000ff28287207 */ /* 0x008fe20004000000 */
[----:B------:R-:W-:Y:S02]  /*1260*/  IMAD.IADD R37, R17, 0x1, R16 ;  /* 0x0000000111257824 */ /* 0x000fe400078e0210 */
[----:B------:R-:W-:Y:S02]  /*1270*/  VIADD R16, R3, 0x8 ;  /* 0x0000000803107836 */ /* 0x000fe40000000000 */
[----:B------:R-:W-:Y:S01]  /*1280*/  IMAD.IADD R41, R31, 0x1, R40 ;  /* 0x000000011f297824 */ /* 0x000fe200078e0228 */
[----:B------:R-:W0:Y:S01]  /*1290*/  SHFL.DOWN PT, R18, R37, 0x8, R32 ;  /* 0x0900000025127989 */ /* 0x000e2200000e0020 */
[----:B------:R-:W-:Y:S01]  /*12a0*/  VIADD R17, R3, 0x10 ;  /* 0x0000001003117836 */ /* 0x000fe20000000000 */
[-C--:B------:R-:W-:Y:S01]  /*12b0*/  ISETP.GT.AND P0, PT, R16, R32.reuse, PT ;  /* 0x000000201000720c */ /* 0x080fe20003f04270 */
[----:B------:R-:W-:Y:S01]  /*12c0*/  IMAD.X R35, RZ, RZ, R35, P2 ;  /* 0x000000ffff237224 */ /* 0x000fe200010e0623 */
[----:B------:R-:W1:Y:S02]  /*12d0*/  SHFL.DOWN PT, R40, R41, 0x8, R32 ;  /* 0x0900000029287989 */ /* 0x000e6400000e0020 */
[----:B------:R-:W-:-:S02]  /*12e0*/  ISETP.GT.AND P1, PT, R17, R32, PT ;  /* 0x000000201100720c */ /* 0x000fc40003f24270 */
[----:B0-----:R-:W-:Y:S02]  /*12f0*/  SEL R18, R18, RZ, !P0 ;  /* 0x000000ff12127207 */ /* 0x001fe40004000000 */
[----:B-1----:R-:W-:-:S03]  /*1300*/  SEL R30, R40, RZ, !P0 ;  /* 0x000000ff281e7207 */ /* 0x002fc60004000000 */
[----:B------:R-:W-:Y:S01]  /*1310*/  IMAD.IADD R31, R37, 0x1, R18 ;  /* 0x00000001251f7824 */ /* 0x000fe200078e0212 */
[----:B------:R-:W-:Y:S01]  /*1320*/  ISETP.NE.AND P0, PT, R36, 0x65, PT ;  /* 0x000000652400780c */ /* 0x000fe20003f05270 */
[----:B------:R-:W0:Y:S01]  /*1330*/  LDC.64 R18, c[0x0][0x390] ;  /* 0x0000e400ff127b82 */ /* 0x000e220000000a00 */
[----:B------:R-:W-:Y:S02]  /*1340*/  IMAD.IADD R30, R41, 0x1, R30 ;  /* 0x00000001291e7824 */ /* 0x000fe400078e021e */
[----:B------:R-:W1:Y:S04]  /*1350*/  SHFL.DOWN PT, R37, R31, 0x10, R32 ;  /* 0x0a0000001f257989 */ /* 0x000e6800000e0020 */
[----:B------:R-:W2:Y:S05]  /*1360*/  SHFL.DOWN PT, R40, R30, 0x10, R32 ;  /* 0x0a0000001e287989 */ /* 0x000eaa00000e0020 */
[----:B------:R-:W-:-:S02]  /*1370*/  VOTE.ALL P0, P0 ;  /* 0x0000000000ff7806 */ /* 0x000fc40000000000 */
[----:B0-----:R-:W-:Y:S02]  /*1380*/  IADD3 R36, P3, PT, R18, 0x80, RZ ;  /* 0x0000008012247810 */ /* 0x001fe40007f7e0ff */
[----:B-1----:R-:W-:-:S03]  /*1390*/  SEL R18, R37, RZ, !P1 ;  /* 0x000000ff25127207 */ /* 0x002fc60004800000 */
[----:B------:R-:W-:Y:S01]  /*13a0*/  IMAD.X R37, RZ, RZ, R19, P3 ;  /* 0x000000ffff257224 */ /* 0x000fe200018e0613 */
[----:B--2---:R-:W-:Y:S01]  /*13b0*/  SEL R33, R40, RZ, !P1 ;  /* 0x000000ff28217207 */ /* 0x004fe20004800000 */
[----:B------:R-:W-:-:S04]  /*13c0*/  IMAD.IADD R18, R31, 0x1, R18 ;  /* 0x000000011f127824 */ /* 0x000fc800078e0212 */
[----:B------:R-:W-:-:S07]  /*13d0*/  IMAD.IADD R19, R30, 0x1, R33 ;  /* 0x000000011e137824 */ /* 0x000fce00078e0221 */
.L_x_60:
[----:B------:R-:W-:Y:S05]  /*13e0*/  @!P0 BRA `(.L_x_13) ;  /* 0x0000000400208947 */ /* 0x000fea0003800000 */
.L_x_20:
[----:B------:R-:W-:Y:S01]  /*13f0*/  IMAD.MOV.U32 R32, RZ, RZ, R36 ;  /* 0x000000ffff207224 */ /* 0x000fe200078e0024 */
[----:B------:R-:W-:Y:S05]  /*1400*/  YIELD ;  /* 0x0000000000007946 */ /* 0x000fea0003800000 */
[----:B------:R-:W-:Y:S02]  /*1410*/  IMAD.MOV.U32 R33, RZ, RZ, R37 ;  /* 0x000000ffff217224 */ /* 0x000fe400078e0025 */
[----:B------:R-:W-:-:S07]  /*1420*/  IMAD.WIDE R32, R12, 0x4, R32 ;  /* 0x000000040c207825 */ /* 0x000fce00078e0220 */
.L_x_15:
        /* <DEDUP_REMOVED lines=10> */
.L_x_63:
[----:B------:R-:W-:Y:S05]  /*14d0*/  @P0 BRA `(.L_x_15) ;  /* 0xfffffffc00d40947 */ /* 0x000fea000383ffff */
[----:B------:R-:W-:Y:S01]  /*14e0*/  ISETP.NE.AND P1, PT, R38, 0x65, PT ;  /* 0x000000652600780c */ /* 0x000fe20003f25270 */
[----:B------:R-:W-:-:S12]  /*14f0*/  BSSY.RECONVERGENT B1, `(.L_x_16) ;  /* 0x0000009000017945 */ /* 0x000fd80003800200 */
[----:B------:R-:W-:Y:S05]  /*1500*/  @!P1 BRA `(.L_x_17) ;  /* 0x0000000000149947 */ /* 0x000fea0003800000 */
[----:B------:R-:W-:-:S13]  /*1510*/  ISETP.NE.AND P0, PT, R38, 0x64, PT ;  /* 0x000000642600780c */ /* 0x000fda0003f05270 */
[----:B------:R-:W-:Y:S05]  /*1520*/  @P0 BRA `(.L_x_18) ;  /* 0x0000000000140947 */ /* 0x000fea0003800000 */
[----:B------:R-:W-:-:S06]  /*1530*/  IMAD.WIDE R30, R12, 0x8, R34 ;  /* 0x000000080c1e7825 */ /* 0x000fcc00078e0222 */
[----:B------:R-:W5:Y:S01]  /*1540*/  LD.E.64.STRONG.GPU R30, desc[UR10][R30.64+-0x100] ;  /* 0xffff000a1e1e7980 */ /* 0x000f62000c10fb00 */
[----:B------:R-:W-:Y:S05]  /*1550*/  BRA `(.L_x_18) ;  /* 0x0000000000087947 */ /* 0x000fea0003800000 */
.L_x_17:
[----:B------:R-:W-:-:S06]  /*1560*/  IMAD.WIDE R30, R12, 0x8, R28 ;  /* 0x000000080c1e7825 */ /* 0x000fcc00078e021c */
[----:B------:R-:W5:Y:S02]  /*1570*/  LD.E.64.STRONG.GPU R30, desc[UR10][R30.64+-0x100] ;  /* 0xffff000a1e1e7980 */ /* 0x000f64000c10fb00 */
.L_x_18:
[----:B------:R-:W-:Y:S05]  /*1580*/  BSYNC.RECONVERGENT B1 ;  /* 0x0000000000017941 */ /* 0x000fea0003800200 */
.L_x_16:
[----:B------:R-:W-:-:S03]  /*1590*/  UMOV UR4, 0xffffffff ;  /* 0xffffffff00047882 */ /* 0x000fc60000000000 */
[----:B------:R-:W-:Y:S05]  /*15a0*/  BRA.DIV UR4, `(.L_x_19) ;  /* 0x0000002e04b47947 */ /* 0x000fea000b800000 */
[----:B------:R-:W-:Y:S01]  /*15b0*/  VOTE.ANY R39, PT, !P1 ;  /* 0x0000000000277806 */ /* 0x000fe200048e0100 */
[----:B------:R-:W-:-:S03]  /*15c0*/  VIADD R12, R12, 0xffffffe0 ;  /* 0xffffffe00c0c7836 */ /* 0x000fc60000000000 */
[----:B------:R-:W-:-:S05]  /*15d0*/  LOP3.LUT R39, R39, 0x80000000, R13, 0xec, !PT ;  /* 0x8000000027277812 */ /* 0x000fca00078eec0d */
[----:B------:R-:W-:-:S05]  /*15e0*/  VIADD R32, R39, 0xffffffff ;  /* 0xffffffff27207836 */ /* 0x000fca0000000000 */
[----:B------:R-:W-:-:S06]  /*15f0*/  LOP3.LUT R32, R39, R32, RZ, 0xc, !PT ;  /* 0x0000002027207212 */ /* 0x000fcc00078e0cff */
[----:B------:R-:W0:Y:S02]  /*1600*/  POPC R32, R32 ;  /* 0x0000002000207309 */ /* 0x000e240000000000 */
[----:B0----5:R-:W0:Y:S01]  /*1610*/  SHFL.DOWN PT, R40, R30, 0x1, R32 ;  /* 0x082000001e287989 */ /* 0x021e2200000e0020 */
[-C--:B------:R-:W-:Y:S02]  /*1620*/  ISETP.GE.AND P0, PT, R3, R32.reuse, PT ;  /* 0x000000200300720c */ /* 0x080fe40003f06270 */
[----:B------:R-:W-:Y:S01]  /*1630*/  ISETP.GT.AND P1, PT, R17, R32, PT ;  /* 0x000000201100720c */ /* 0x000fe20003f24270 */
[----:B------:R-:W1:Y:S01]  /*1640*/  SHFL.DOWN PT, R41, R31, 0x1, R32 ;  /* 0x082000001f297989 */ /* 0x000e6200000e0020 */
[----:B0-----:R-:W-:Y:S02]  /*1650*/  SEL R43, R40, RZ, !P0 ;  /* 0x000000ff282b7207 */ /* 0x001fe40004000000 */
[----:B-1----:R-:W-:-:S03]  /*1660*/  SEL R40, R41, RZ, !P0 ;  /* 0x000000ff29287207 */ /* 0x002fc60004000000 */
[----:B------:R-:W-:Y:S01]  /*1670*/  IMAD.IADD R43, R30, 0x1, R43 ;  /* 0x000000011e2b7824 */ /* 0x000fe200078e022b */
[----:B------:R-:W-:Y:S01]  /*1680*/  ISETP.GT.AND P0, PT, R14, R32, PT ;  /* 0x000000200e00720c */ /* 0x000fe20003f04270 */
[----:B------:R-:W-:-:S03]  /*1690*/  IMAD.IADD R45, R31, 0x1, R40 ;  /* 0x000000011f2d7824 */ /* 0x000fc600078e0228 */
[----:B------:R-:W0:Y:S04]  /*16a0*/  SHFL.DOWN PT, R40, R43, 0x2, R32 ;  /* 0x084000002b287989 */ /* 0x000e2800000e0020 */
        /* <DEDUP_REMOVED lines=18> */
[----:B------:R-:W-:Y:S01]  /*17d0*/  ISETP.NE.AND P0, PT, R38, 0x65, PT ;  /* 0x000000652600780c */ /* 0x000fe20003f05270 */
[----:B------:R-:W-:-:S03]  /*17e0*/  IMAD.IADD R44, R45, 0x1, R44 ;  /* 0x000000012d2c7824 */ /* 0x000fc600078e022c */
[----:B------:R-:W0:Y:S04]  /*17f0*/  SHFL.DOWN PT, R42, R41, 0x10, R32 ;  /* 0x0a000000292a7989 */ /* 0x000e2800000e0020 */
[----:B------:R-:W1:Y:S05]  /*1800*/  SHFL.DOWN PT, R40, R44, 0x10, R32 ;  /* 0x0a0000002c287989 */ /* 0x000e6a00000e0020 */
[----:B------:R-:W-:Y:S02]  /*1810*/  VOTE.ALL P0, P0 ;  /* 0x0000000000ff7806 */ /* 0x000fe40000000000 */
[----:B0-----:R-:W-:-:S02]  /*1820*/  SEL R42, R42, RZ, !P1 ;  /* 0x000000ff2a2a7207 */ /* 0x001fc40004800000 */
[----:B-1----:R-:W-:Y:S02]  /*1830*/  SEL R40, R40, RZ, !P1 ;  /* 0x000000ff28287207 */ /* 0x002fe40004800000 */
[----:B------:R-:W-:Y:S02]  /*1840*/  IADD3 R18, PT, PT, R18, R41, R42 ;  /* 0x0000002912127210 */ /* 0x000fe40007ffe02a */
[----:B------:R-:W-:-:S07]  /*1850*/  IADD3 R19, PT, PT, R19, R44, R40 ;  /* 0x0000002c13137210 */ /* 0x000fce0007ffe028 */
.L_x_77:
[----:B------:R-:W-:Y:S05]  /*1860*/  @P0 BRA `(.L_x_20) ;  /* 0xfffffff800e00947 */ /* 0x000fea000383ffff */
.L_x_13:
[----:B------:R-:W-:Y:S01]  /*1870*/  ISETP.NE.AND P0, PT, R3, RZ, PT ;  /* 0x000000ff0300720c */ /* 0x000fe20003f05270 */
[----:B------:R-:W-:Y:S01]  /*1880*/  BSSY.RECONVERGENT B1, `(.L_x_21) ;  /* 0x000001c000017945 */ /* 0x000fe20003800200 */
[----:B------:R-:W0:Y:S11]  /*1890*/  S2R R3, SR_TID.X ;  /* 0x0000000000037919 */ /* 0x000e360000002100 */
[----:B------:R-:W1:Y:S01]  /*18a0*/  @!P0 S2R R12, SR_CgaCtaId ;  /* 0x00000000000c8919 */ /* 0x000e620000008800 */
[----:B0-----:R-:W-:-:S02]  /*18b0*/  ISETP.NE.AND P1, PT, R3, RZ, PT ;  /* 0x000000ff0300720c */ /* 0x001fc40003f25270 */
[----:B------:R-:W-:-:S04]  /*18c0*/  @!P0 MOV R3, 0x400 ;  /* 0x0000040000038802 */ /* 0x000fc80000000f00 */
[----:B-1----:R-:W-:-:S07]  /*18d0*/  @!P0 LEA R16, R12, R3, 0x18 ;  /* 0x000000030c108211 */ /* 0x002fce00078ec0ff */
[----:B------:R-:W-:Y:S05]  /*18e0*/  @P1 BRA `(.L_x_22) ;  /* 0x0000000000541947 */ /* 0x000fea0003800000 */
[----:B------:R-:W0:Y:S01]  /*18f0*/  LDC R3, c[0x0][0x3a8] ;  /* 0x0000ea00ff037b82 */ /* 0x000e220000000800 */
[----:B------:R-:W1:Y:S01]  /*1900*/  LDCU.64 UR4, c[0x0][0x3a0] ;  /* 0x00007400ff0477ac */ /* 0x000e620008000a00 */
[----:B------:R-:W-:Y:S02]  /*1910*/  IMAD.IADD R26, R26, 0x1, R18 ;  /* 0x000000011a1a7824 */ /* 0x000fe400078e0212 */
[----:B------:R-:W-:Y:S01]  /*1920*/  IMAD.IADD R27, R27, 0x1, R19 ;  /* 0x000000011b1b7824 */ /* 0x000fe200078e0213 */
[----:B------:R-:W-:-:S03]  /*1930*/  UMOV UR8, 0x400 ;  /* 0x0000040000087882 */ /* 0x000fc60000000000 */
[----:B------:R-:W2:Y:S08]  /*1940*/  S2UR UR9, SR_CgaCtaId ;  /* 0x00000000000979c3 */ /* 0x000eb00000008800 */
[----:B------:R-:W3:Y:S01]  /*1950*/  LDC.64 R12, c[0x0][0x390] ;  /* 0x0000e400ff0c7b82 */ /* 0x000ee20000000a00 */
[----:B-1----:R-:W-:Y:S01]  /*1960*/  UIMAD.WIDE UR4, UR6, 0x8, UR4 ;  /* 0x00000008060478a5 */ /* 0x002fe2000f8e0204 */
[----:B0-----:R-:W-:-:S05]  /*1970*/  VIADD R3, R3, UR14 ;  /* 0x0000000e03037c36 */ /* 0x001fca0008000000 */
[----:B------:R-:W-:Y:S02]  /*1980*/  IMAD.U32 R14, RZ, RZ, UR4 ;  /* 0x00000004ff0e7e24 */ /* 0x000fe4000f8e00ff */
[----:B------:R-:W-:Y:S01]  /*1990*/  IMAD.U32 R15, RZ, RZ, UR5 ;  /* 0x00000005ff0f7e24 */ /* 0x000fe2000f8e00ff */
[----:B--2---:R-:W-:-:S04]  /*19a0*/  ULEA UR8, UR9, UR8, 0x18 ;  /* 0x0000000809087291 */ /* 0x004fc8000f8ec0ff */
[----:B------:R0:W-:Y:S01]  /*19b0*/  ST.E.64.STRONG.GPU desc[UR10][R14.64+0x100], R26 ;  /* 0x0001001a0e007985 */ /* 0x0001e2000c10fb0a */
[----:B---3--:R-:W-:-:S04]  /*19c0*/  IMAD.WIDE R12, R3, 0x4, R12 ;  /* 0x00000004030c7825 */ /* 0x008fc800078e020c */
[----:B------:R-:W-:Y:S01]  /*19d0*/  IMAD.MOV.U32 R3, RZ, RZ, 0x65 ;  /* 0x00000065ff037424 */ /* 0x000fe200078e00ff */
[----:B------:R-:W-:Y:S06]  /*19e0*/  MEMBAR.ALL.GPU ;  /* 0x0000000000007992 */ /* 0x000fec000000a000 */
[----:B------:R-:W-:-:S00]  /*19f0*/  ERRBAR ;  /* 0x00000000000079ab */ /* 0x000fc00000000000 */
[----:B------:R-:W-:Y:S06]  /*1a00*/  CGAERRBAR ;  /* 0x00000000000075ab */ /* 0x000fec0000000000 */
[----:B------:R0:W-:Y:S04]  /*1a10*/  ST.E.STRONG.GPU desc[UR10][R12.64+0x80], R3 ;  /* 0x000080030c007985 */ /* 0x0001e8000c10f90a */
[----:B------:R0:W-:Y:S04]  /*1a20*/  STS.64 [UR8+0x10], R26 ;  /* 0x0000101aff007988 */ /* 0x0001e80008000a08 */
[----:B------:R0:W-:Y:S02]  /*1a30*/  STS.64 [UR8+0x8], R18 ;  /* 0x00000812ff007988 */ /* 0x0001e40008000a08 */
.L_x_22:
[----:B------:R-:W-:Y:S05]  /*1a40*/  BSYNC.RECONVERGENT B1 ;  /* 0x0000000000017941 */ /* 0x000fea0003800200 */
.L_x_21:
[----:B------:R1:W-:Y:S01]  /*1a50*/  @!P0 STS.64 [R16+0x48], R18 ;  /* 0x0000481210008388 */ /* 0x0003e20000000a00 */
[----:B------:R-:W-:Y:S02]  /*1a60*/  @!P0 IMAD.MOV.U32 R4, RZ, RZ, R19 ;  /* 0x000000ffff048224 */ /* 0x000fe400078e0013 */
[----:B------:R-:W-:-:S07]  /*1a70*/  @!P0 IMAD.MOV.U32 R5, RZ, RZ, R18 ;  /* 0x000000ffff058224 */ /* 0x000fce00078e0012 */
.L_x_4:
[----:B------:R-:W-:Y:S05]  /*1a80*/  WARPSYNC.ALL ;  /* 0x0000000000007948 */ /* 0x000fea0003800000 */
[----:B------:R-:W2:Y:S08]  /*1a90*/  S2UR UR5, SR_CgaCtaId ;  /* 0x00000000000579c3 */ /* 0x000eb00000008800 */
[----:B------:R-:W-:Y:S06]  /*1aa0*/  BAR.SYNC.DEFER_BLOCKING 0x0 ;  /* 0x0000000000007b1d */ /* 0x000fec0000010000 */
[----:B------:R-:W-:Y:S01]  /*1ab0*/  UMOV UR4, 0x400 ;  /* 0x0000040000047882 */ /* 0x000fe20000000000 */
[----:B0-----:R-:W0:Y:S01]  /*1ac0*/  S2R R3, SR_TID.X ;  /* 0x0000000000037919 */ /* 0x001e220000002100 */
[----:B--2---:R-:W-:-:S09]  /*1ad0*/  ULEA UR4, UR5, UR4, 0x18 ;  /* 0x0000000405047291 */ /* 0x004fd2000f8ec0ff */
[----:B------:R-:W2:Y:S01]  /*1ae0*/  LDS.64 R12, [UR4+0x48] ;  /* 0x00004804ff0c7984 */ /* 0x000ea20008000a00 */
[----:B0-----:R-:W-:-:S04]  /*1af0*/  ISETP.NE.AND P0, PT, R3, RZ, PT ;  /* 0x000000ff0300720c */ /* 0x001fc80003f05270 */
[----:B--2---:R-:W-:Y:S02]  /*1b00*/  SEL R13, R13, RZ, P0 ;  /* 0x000000ff0d0d7207 */ /* 0x004fe40000000000 */
[----:B------:R-:W-:-:S03]  /*1b10*/  SEL R12, R12, RZ, P0 ;  /* 0x000000ff0c0c7207 */ /* 0x000fc60000000000 */
[----:B------:R-:W-:Y:S02]  /*1b20*/  IMAD.IADD R27, R13, 0x1, R4 ;  /* 0x000000010d1b7824 */ /* 0x000fe400078e0204 */
[----:B------:R-:W-:-:S07]  /*1b30*/  IMAD.IADD R26, R12, 0x1, R5 ;  /* 0x000000010c1a7824 */ /* 0x000fce00078e0205 */
.L_x_3:
[----:B------:R-:W-:Y:S05]  /*1b40*/  BSYNC.RECONVERGENT B0 ;  /* 0x0000000000007941 */ /* 0x000fea0003800200 */
.L_x_1:
[----:B0-----:R-:W0:Y:S01]  /*1b50*/  S2R R3, SR_TID.X ;  /* 0x0000000000037919 */ /* 0x001e220000002100 */
[----:B------:R-:W2:Y:S01]  /*1b60*/  S2UR UR5, SR_CgaCtaId ;  /* 0x00000000000579c3 */ /* 0x000ea20000008800 */
[----:B------:R-:W-:Y:S01]  /*1b70*/  IMAD.IADD R24, R24, 0x1, R26 ;  /* 0x0000000118187824 */ /* 0x000fe200078e021a */
[----:B------:R-:W-:Y:S01]  /*1b80*/  UMOV UR4, 0x400 ;  /* 0x0000040000047882 */ /* 0x000fe20000000000 */
[----:B------:R-:W3:Y:S01]  /*1b90*/  S2R R4, SR_LANEID ;  /* 0x0000000000047919 */ /* 0x000ee20000000000 */
[----:B------:R-:W-:Y:S02]  /*1ba0*/  IMAD.IADD R25, R25, 0x1, R27 ;  /* 0x0000000119197824 */ /* 0x000fe400078e021b */
[----:B------:R-:W-:Y:S02]  /*1bb0*/  IMAD.IADD R22, R22, 0x1, R24 ;  /* 0x0000000116167824 */ /* 0x000fe400078e0218 */
[----:B------:R-:W-:Y:S01]  /*1bc0*/  BAR.SYNC.DEFER_BLOCKING 0x0 ;  /* 0x0000000000007b1d */ /* 0x000fe20000010000 */
[----:B------:R-:W-:-:S02]  /*1bd0*/  IMAD.IADD R23, R23, 0x1, R25 ;  /* 0x0000000117177824 */ /* 0x000fc400078e0219 */
[----:B------:R-:W-:Y:S02]  /*1be0*/  IMAD.IADD R20, R20, 0x1, R22 ;  /* 0x0000000114147824 */ /* 0x000fe400078e0216 */
[----:B------:R-:W-:Y:S02]  /*1bf0*/  IMAD.IADD R21, R21, 0x1, R23 ;  /* 0x0000000115157824 */ /* 0x000fe400078e0217 */
[----:B------:R-:W-:Y:S02]  /*1c00*/  IMAD.IADD R10, R10, 0x1, R20 ;  /* 0x000000010a0a7824 */ /* 0x000fe400078e0214 */
[----:B------:R-:W-:Y:S02]  /*1c10*/  IMAD.IADD R11, R11, 0x1, R21 ;  /* 0x000000010b0b7824 */ /* 0x000fe400078e0215 */
[----:B------:R-:W-:Y:S02]  /*1c20*/  IMAD.IADD R8, R8, 0x1, R10 ;  /* 0x0000000108087824 */ /* 0x000fe400078e020a */
[----:B------:R-:W-:-:S02]  /*1c30*/  IMAD.IADD R9, R9, 0x1, R11 ;  /* 0x0000000109097824 */ /* 0x000fc400078e020b */
[----:B------:R-:W-:Y:S01]  /*1c40*/  IMAD.IADD R6, R6, 0x1, R8 ;  /* 0x0000000106067824 */ /* 0x000fe200078e0208 */
[----:B--2---:R-:W-:Y:S01]  /*1c50*/  ULEA UR4, UR5, UR4, 0x18 ;  /* 0x0000000405047291 */ /* 0x004fe2000f8ec0ff */
[----:B------:R-:W-:Y:S01]  /*1c60*/  IMAD.IADD R7, R7, 0x1, R9 ;  /* 0x0000000107077824 */ /* 0x000fe200078e0209 */
[----:B0-----:R-:W-:-:S05]  /*1c70*/  SHF.R.U32.HI R3, RZ, 0x5, R3 ;  /* 0x00000005ff037819 */ /* 0x001fca0000011603 */
[----:B---3--:R-:W-:-:S05]  /*1c80*/  IMAD R3, R3, 0xe0, R4 ;  /* 0x000000e003037824 */ /* 0x008fca00078e0204 */
[----:B------:R-:W-:Y:S01]  /*1c90*/  LEA R3, R3, UR4, 0x3 ;  /* 0x0000000403037c11 */ /* 0x000fe2000f8e18ff */
[----:B------:R-:W0:Y:S04]  /*1ca0*/  LDCU.64 UR4, c[0x0][0x388] ;  /* 0x00007100ff0477ac */ /* 0x000e280008000a00 */
[----:B------:R-:W-:-:S05]  /*1cb0*/  IMAD R28, R4, 0x30, R3 ;  /* 0x00000030041c7824 */ /* 0x000fca00078e0203 */
[----:B------:R-:W-:Y:S04]  /*1cc0*/  STS.64 [R28], R26 ;  /* 0x0000001a1c007388 */ /* 0x000fe80000000a00 */
[----:B------:R-:W-:Y:S04]  /*1cd0*/  STS.64 [R28+0x8], R24 ;  /* 0x000008181c007388 */ /* 0x000fe80000000a00 */
[----:B------:R-:W-:Y:S01]  /*1ce0*/  STS.64 [R28+0x10], R22 ;  /* 0x000010161c007388 */ /* 0x000fe20000000a00 */
[----:B0-----:R-:W-:-:S03]  /*1cf0*/  IADD3 R4, P0, PT, R0, UR4, RZ ;  /* 0x0000000400047c10 */ /* 0x001fc6000ff1e0ff */
[----:B------:R-:W-:Y:S01]  /*1d00*/  STS.64 [R28+0x18], R20 ;  /* 0x000018141c007388 */ /* 0x000fe20000000a00 */
[----:B------:R-:W-:-:S03]  /*1d10*/  IADD3.X R5, PT, PT, R2, UR5, RZ, P0, !PT ;  /* 0x0000000502057c10 */ /* 0x000fc600087fe4ff */
[----:B------:R-:W-:Y:S04]  /*1d20*/  STS.64 [R28+0x20], R10 ;  /* 0x0000200a1c007388 */ /* 0x000fe80000000a00 */
[----:B------:R-:W-:Y:S04]  /*1d30*/  STS.64 [R28+0x28], R8 ;  /* 0x000028081c007388 */ /* 0x000fe80000000a00 */
[----:B------:R-:W-:Y:S01]  /*1d40*/  STS.64 [R28+0x30], R6 ;  /* 0x000030061c007388 */ /* 0x000fe20000000a00 */
[----:B------:R-:W-:-:S03]  /*1d50*/  NOP ;  /* 0x0000000000007918 */ /* 0x000fc60000000000 */
[----:B------:R-:W0:Y:S04]  /*1d60*/  LDS.64 R12, [R3] ;  /* 0x00000000030c7984 */ /* 0x000e280000000a00 */
[----:B------:R-:W2:Y:S04]  /*1d70*/  LDS.64 R14, [R3+0x100] ;  /* 0x00010000030e7984 */ /* 0x000ea80000000a00 */
[----:B-1----:R-:W1:Y:S04]  /*1d80*/  LDS.64 R16, [R3+0x200] ;  /* 0x0002000003107984 */ /* 0x002e680000000a00 */
[----:B------:R-:W3:Y:S04]  /*1d90*/  LDS.64 R18, [R3+0x300] ;  /* 0x0003000003127984 */ /* 0x000ee80000000a00 */
[----:B------:R-:W4:Y:S04]  /*1da0*/  LDS.64 R24, [R3+0x400] ;  /* 0x0004000003187984 */ /* 0x000f280000000a00 */
[----:B------:R-:W5:Y:S04]  /*1db0*/  LDS.64 R22, [R3+0x500] ;  /* 0x0005000003167984 */ /* 0x000f680000000a00 */
[----:B------:R-:W5:Y:S04]  /*1dc0*/  LDS.64 R20, [R3+0x600] ;  /* 0x0006000003147984 */ /* 0x000f680000000a00 */
[----:B0-----:R-:W-:Y:S04]  /*1dd0*/  STG.E.64 desc[UR10][R4.64], R12 ;  /* 0x0000000c04007986 */ /* 0x001fe8000c101b0a */
[----:B--2---:R-:W-:Y:S04]  /*1de0*/  STG.E.64 desc[UR10][R4.64+0x100], R14 ;  /* 0x0001000e04007986 */ /* 0x004fe8000c101b0a */
[----:B-1----:R-:W-:Y:S04]  /*1df0*/  STG.E.64 desc[UR10][R4.64+0x200], R16 ;  /* 0x0002001004007986 */ /* 0x002fe8000c101b0a */
[----:B---3--:R-:W-:Y:S04]  /*1e00*/  STG.E.64 desc[UR10][R4.64+0x300], R18 ;  /* 0x0003001204007986 */ /* 0x008fe8000c101b0a */
[----:B----4-:R-:W-:Y:S04]  /*1e10*/  STG.E.64 desc[UR10][R4.64+0x400], R24 ;  /* 0x0004001804007986 */ /* 0x010fe8000c101b0a */
[----:B-----5:R-:W-:Y:S04]  /*1e20*/  STG.E.64 desc[UR10][R4.64+0x500], R22 ;  /* 0x0005001604007986 */ /* 0x020fe8000c101b0a */
[----:B------:R-:W-:Y:S01]  /*1e30*/  STG.E.64 desc[UR10][R4.64+0x600], R20 ;  /* 0x0006001404007986 */ /* 0x000fe2000c101b0a */
[----:B------:R-:W-:Y:S05]  /*1e40*/  EXIT ;  /* 0x000000000000794d */ /* 0x000fea0003800000 */
.L_x_0:
[----:B------:R-:W1:Y:S02]  /*1e50*/  LDCU UR15, c[0x0][0x3c0] ;  /* 0x00007800ff0f77ac */ /* 0x000e640008000800 */
[----:B-1----:R-:W-:-:S06]  /*1e60*/  UIADD3 UR7, UPT, UPT, -UR12, UR15, URZ ;  /* 0x0000000f0c077290 */ /* 0x002fcc000fffe1ff */
[----:B------:R-:W-:-:S04]  /*1e70*/  ISETP.NE.U32.AND P0, PT, RZ, UR7, PT ;  /* 0x00000007ff007c0c */ /* 0x000fc8000bf05070 */
[----:B------:R-:W-:-:S13]  /*1e80*/  ISETP.NE.AND.EX P0, PT, RZ, UR5, PT, P0 ;  /* 0x00000005ff007c0c */ /* 0x000fda000bf05300 */
[----:B------:R-:W-:Y:S05]  /*1e90*/  @!P0 EXIT ;  /* 0x000000000000894d */ /* 0x000fea0003800000 */
[----:B------:R-:W1:Y:S02]  /*1ea0*/  LDCU.64 UR4, c[0x0][0x380] ;  /* 0x00007000ff0477ac */ /* 0x000e640008000a00 */
[----:B-1----:R-:W-:-:S06]  /*1eb0*/  UIMAD.WIDE UR4, UR6, 0x1c00, UR4 ;  /* 0x00001c00060478a5 */ /* 0x002fcc000f8e0204 */
[----:B------:R-:W-:Y:S02]  /*1ec0*/  IMAD.U32 R2, RZ, RZ, UR4 ;  /* 0x00000004ff027e24 */ /* 0x000fe4000f8e00ff */
[----:B------:R-:W-:-:S06]  /*1ed0*/  IMAD.U32 R3, RZ, RZ, UR5 ;  /* 0x00000005ff037e24 */ /* 0x000fcc000f8e00ff */
[----:B------:R-:W3:Y:S01]  /*1ee0*/  LDG.E.64 R2, desc[UR10][R2.64] ;  /* 0x0000000a02027981 */ /* 0x000ee2000c1e1b00 */
[----:B------:R-:W1:Y:S02]  /*1ef0*/  S2R R28, SR_TID.X ;  /* 0x00000000001c7919 */ /* 0x000e640000002100 */
[C---:B-1----:R-:W-:Y:S02]  /*1f00*/  LOP3.LUT R0, R28.reuse, 0x1f, RZ, 0xc0, !PT ;  /* 0x0000001f1c007812 */ /* 0x042fe400078ec0ff */
[----:B------:R-:W-:-:S05]  /*1f10*/  LOP3.LUT R5, R28, 0x3e0, RZ, 0xc0, !PT ;  /* 0x000003e01c057812 */ /* 0x000fca00078ec0ff */
[----:B------:R-:W-:-:S04]  /*1f20*/  IMAD R7, R5, 0x7, R0 ;  /* 0x0000000705077824 */ /* 0x000fc800078e0200 */
[C---:B------:R-:W-:Y:S01]  /*1f30*/  VIADD R4, R7.reuse, 0x40 ;  /* 0x0000004007047836 */ /* 0x040fe20000000000 */
[C---:B------:R-:W-:Y:S01]  /*1f40*/  ISETP.GE.U32.AND P4, PT, R7.reuse, UR7, PT ;  /* 0x0000000707007c0c */ /* 0x040fe2000bf86070 */
[C---:B------:R-:W-:Y:S02]  /*1f50*/  VIADD R0, R7.reuse, 0x20 ;  /* 0x0000002007007836 */ /* 0x040fe40000000000 */
[C---:B------:R-:W-:Y:S01]  /*1f60*/  VIADD R6, R7.reuse, 0x80 ;  /* 0x0000008007067836 */ /* 0x040fe20000000000 */
[----:B------:R-:W-:Y:S01]  /*1f70*/  ISETP.GE.U32.AND P3, PT, R4, UR7, PT ;  /* 0x0000000704007c0c */ /* 0x000fe2000bf66070 */
[C---:B------:R-:W-:Y:S01]  /*1f80*/  VIADD R5, R7.reuse, 0x60 ;  /* 0x0000006007057836 */ /* 0x040fe20000000000 */
[----:B------:R-:W-:Y:S01]  /*1f90*/  ISETP.GE.U32.AND P0, PT, R0, UR7, PT ;  /* 0x0000000700007c0c */ /* 0x000fe2000bf06070 */
[C---:B------:R-:W-:Y:S01]  /*1fa0*/  VIADD R0, R7.reuse, 0xc0 ;  /* 0x000000c007007836 */ /* 0x040fe20000000000 */
[----:B------:R-:W-:Y:S01]  /*1fb0*/  ISETP.GE.U32.AND P1, PT, R6, UR7, PT ;  /* 0x0000000706007c0c */ /* 0x000fe2000bf26070 */
[C---:B------:R-:W-:Y:S01]  /*1fc0*/  VIADD R6, R7.reuse, 0xa0 ;  /* 0x000000a007067836 */ /* 0x040fe20000000000 */
[----:B------:R-:W-:-:S02]  /*1fd0*/  LEA R4, P5, R7, UR4, 0x3 ;  /* 0x0000000407047c11 */ /* 0x000fc4000f8a18ff */
[----:B------:R-:W-:Y:S02]  /*1fe0*/  ISETP.GE.U32.AND P2, PT, R5, UR7, PT ;  /* 0x0000000705007c0c */ /* 0x000fe4000bf46070 */
[----:B------:R-:W-:Y:S01]  /*1ff0*/  ISETP.GE.U32.AND P6, PT, R0, UR7, PT ;  /* 0x0000000700007c0c */ /* 0x000fe2000bfc6070 */
[----:B------:R-:W-:Y:S01]  /*2000*/  IMAD.X R5, RZ, RZ, UR5, P5 ;  /* 0x00000005ff057e24 */ /* 0x000fe2000a8e06ff */
[----:B------:R-:W-:Y:S01]  /*2010*/  ISETP.GE.U32.AND P5, PT, R6, UR7, PT ;  /* 0x0000000706007c0c */ /* 0x000fe2000bfa6070 */
[----:B---3--:R-:W-:Y:S02]  /*2020*/  IMAD.MOV.U32 R17, RZ, RZ, R3 ;  /* 0x000000ffff117224 */ /* 0x008fe400078e0003 */
[----:B------:R-:W-:Y:S02]  /*2030*/  IMAD.MOV.U32 R16, RZ, RZ, R2 ;  /* 0x000000ffff107224 */ /* 0x000fe400078e0002 */
[----:B------:R-:W-:Y:S01]  /*2040*/  IMAD.MOV.U32 R7, RZ, RZ, R17 ;  /* 0x000000ffff077224 */ /* 0x000fe200078e0011 */
[----:B------:R-:W3:Y:S01]  /*2050*/  @!P4 LDG.E.64 R2, desc[UR10][R4.64] ;  /* 0x0000000a0402c981 */ /* 0x000ee2000c1e1b00 */
[----:B------:R-:W-:-:S02]  /*2060*/  IMAD.MOV.U32 R6, RZ, RZ, R16 ;  /* 0x000000ffff067224 */ /* 0x000fc400078e0010 */
[--C-:B------:R-:W-:Y:S02]  /*2070*/  IMAD.MOV.U32 R19, RZ, RZ, R17.reuse ;  /* 0x000000ffff137224 */ /* 0x100fe400078e0011 */
[--C-:B------:R-:W-:Y:S02]  /*2080*/  IMAD.MOV.U32 R18, RZ, RZ, R16.reuse ;  /* 0x000000ffff127224 */ /* 0x100fe400078e0010 */
[--C-:B------:R-:W-:Y:S01]  /*2090*/  IMAD.MOV.U32 R21, RZ, RZ, R17.reuse ;  /* 0x000000ffff157224 */ /* 0x100fe200078e0011 */
[----:B------:R-:W4:Y:S01]  /*20a0*/  @!P0 LDG.E.64 R6, desc[UR10][R4.64+0x100] ;  /* 0x0001000a04068981 */ /* 0x000f22000c1e1b00 */
[--C-:B------:R-:W-:Y:S02]  /*20b0*/  IMAD.MOV.U32 R20, RZ, RZ, R16.reuse ;  /* 0x000000ffff147224 */ /* 0x100fe400078e0010 */
[----:B------:R-:W-:Y:S01]  /*20c0*/  IMAD.MOV.U32 R23, RZ, RZ, R17 ;  /* 0x000000ffff177224 */ /* 0x000fe200078e0011 */
[----:B------:R-:W2:Y:S01]  /*20d0*/  @!P3 LDG.E.64 R18, desc[UR10][R4.64+0x200] ;  /* 0x0002000a0412b981 */ /* 0x000ea2000c1e1b00 */
[----:B------:R-:W-:-:S02]  /*20e0*/  IMAD.MOV.U32 R22, RZ, RZ, R16 ;  /* 0x000000ffff167224 */ /* 0x000fc400078e0010 */
[----:B------:R-:W-:Y:S01]  /*20f0*/  IMAD.MOV.U32 R31, RZ, RZ, R17 ;  /* 0x000000ffff1f7224 */ /* 0x000fe200078e0011 */
[----:B------:R-:W2:Y:S01]  /*2100*/  @!P2 LDG.E.64 R20, desc[UR10][R4.64+0x300] ;  /* 0x0003000a0414a981 */ /* 0x000ea2000c1e1b00 */
[----:B------:R-:W-:-:S03]  /*2110*/  IMAD.MOV.U32 R30, RZ, RZ, R16 ;  /* 0x000000ffff1e7224 */ /* 0x000fc600078e0010 */
[----:B------:R-:W2:Y:S04]  /*2120*/  @!P1 LDG.E.64 R22, desc[UR10][R4.64+0x400] ;  /* 0x0004000a04169981 */ /* 0x000ea8000c1e1b00 */
[----:B------:R-:W2:Y:S04]  /*2130*/  @!P5 LDG.E.64 R30, desc[UR10][R4.64+0x500] ;  /* 0x0005000a041ed981 */ /* 0x000ea8000c1e1b00 */
[----:B------:R-:W2:Y:S01]  /*2140*/  @!P6 LDG.E.64 R16, desc[UR10][R4.64+0x600] ;  /* 0x0006000a0410e981 */ /* 0x000ea2000c1e1b00 */
[----:B------:R-:W1:Y:S01]  /*2150*/  S2R R0, SR_LANEID ;  /* 0x0000000000007919 */ /* 0x000e620000000000 */
[----:B------:R-:W0:Y:S01]  /*2160*/  S2UR UR5, SR_CgaCtaId ;  /* 0x00000000000579c3 */ /* 0x000e220000008800 */
[----:B------:R-:W-:Y:S01]  /*2170*/  SHF.R.U32.HI R15, RZ, 0x5, R28 ;  /* 0x00000005ff0f7819 */ /* 0x000fe2000001161c */
[----:B------:R-:W-:-:S02]  /*2180*/  UMOV UR4, 0x400 ;  /* 0x0000040000047882 */ /* 0x000fc40000000000 */
[----:B0-----:R-:W-:Y:S02]  /*2190*/  ULEA UR7, UR5, UR4, 0x18 ;  /* 0x0000000405077291 */ /* 0x001fe4000f8ec0ff */
[----:B-1----:R-:W-:-:S05]  /*21a0*/  IMAD R25, R15, 0xe0, R0 ;  /* 0x000000e00f197824 */ /* 0x002fca00078e0200 */
[----:B------:R-:W-:-:S05]  /*21b0*/  LEA R25, R25, UR7, 0x3 ;  /* 0x0000000719197c11 */ /* 0x000fca000f8e18ff */
[----:B------:R-:W-:Y:S01]  /*21c0*/  IMAD R14, R0, 0x30, R25 ;  /* 0x00000030000e7824 */ /* 0x000fe200078e0219 */
[----:B------:R-:W-:Y:S01]  /*21d0*/  UISETP.NE.AND UP0, UPT, UR6, URZ, UPT ;  /* 0x000000ff0600728c */ /* 0x000fe2000bf05270 */
        /* <DEDUP_REMOVED lines=45> */
[----:B------:R-:W-:Y:S02]  /*24b0*/  ISETP.GE.AND P0, PT, R0, 0x8, PT ;  /* 0x000000080000780c */ /* 0x000fe40003f06270 */
[----:B------:R-:W-:Y:S01]  /*24c0*/  @!P1 LEA R21, R15, UR7, 0x3 ;  /* 0x000000070f159c11 */ /* 0x000fe2000f8e18ff */
[----:B------:R-:W-:Y:S01]  /*24d0*/  IMAD.IADD R17, R20, 0x1, R17 ;  /* 0x0000000114117824 */ /* 0x000fe200078e0211 */
[----:B------:R-:W0:Y:S04]  /*24e0*/  SHFL.UP PT, R16, R14, 0x8, RZ ;  /* 0x050000000e107989 */ /* 0x000e2800000e00ff */
[----:B------:R-:W1:Y:S01]  /*24f0*/  SHFL.UP PT, R18, R17, 0x8, RZ ;  /* 0x0500000011127989 */ /* 0x000e6200000e00ff */
[----:B0-----:R-:W-:-:S02]  /*2500*/  SEL R19, R16, RZ, P0 ;  /* 0x000000ff10137207 */ /* 0x001fc40000000000 */
        /* <DEDUP_REMOVED lines=11> */
[----:B------:R-:W0:Y:S04]  /*25c0*/  SHFL.UP PT, R14, R22, 0x1, RZ ;  /* 0x04200000160e7989 */ /* 0x000e2800000e00ff */
[----:B------:R-:W-:Y:S01]  /*25d0*/  @!P1 STS.64 [R21+0x20], R22 ;  /* 0x0000201615009388 */ /* 0x000fe20000000a00 */
[----:B------:R-:W-:Y:S01]  /*25e0*/  BAR.SYNC.DEFER_BLOCKING 0x0 ;  /* 0x0000000000007b1d */ /* 0x000fe20000010000 */
[----:B------:R-:W-:-:S05]  /*25f0*/  ISETP.NE.AND P1, PT, R15, 0x3, PT ;  /* 0x000000030f00780c */ /* 0x000fca0003f25270 */
[----:B------:R-:W1:Y:S01]  /*2600*/  SHFL.UP PT, R20, R23, 0x1, RZ ;  /* 0x0420000017147989 */ /* 0x000e6200000e00ff */
[----:B0-----:R-:W-:-:S03]  /*2610*/  SEL R14, R14, RZ, P2 ;  /* 0x000000ff0e0e7207 */ /* 0x001fc60001000000 */
[----:B------:R-:W0:Y:S04]  /*2620*/  LDS.128 R16, [UR7+0x20] ;  /* 0x00002007ff107984 */ /* 0x000e280008000c00 */
[----:B------:R-:W2:Y:S01]  /*2630*/  LDS.64 R30, [UR7+0x30] ;  /* 0x00003007ff1e7984 */ /* 0x000ea20008000a00 */
[----:B-1----:R-:W-:Y:S01]  /*2640*/  SEL R20, R20, RZ, P2 ;  /* 0x000000ff14147207 */ /* 0x002fe20001000000 */
[----:B0-----:R-:W-:Y:S02]  /*2650*/  IMAD.IADD R15, R16, 0x1, R18 ;  /* 0x00000001100f7824 */ /* 0x001fe400078e0212 */
[----:B------:R-:W-:-:S03]  /*2660*/  IMAD.IADD R18, R17, 0x1, R19 ;  /* 0x0000000111127824 */ /* 0x000fc600078e0213 */
[C---:B------:R-:W-:Y:S01]  /*2670*/  SEL R16, R15.reuse, R16, !P0 ;  /* 0x000000100f107207 */ /* 0x040fe20004000000 */
[----:B--2---:R-:W-:Y:S01]  /*2680*/  @!P1 IMAD.IADD R16, R15, 0x1, R30 ;  /* 0x000000010f109824 */ /* 0x004fe200078e021e */
[C---:B------:R-:W-:Y:S01]  /*2690*/  SEL R17, R18.reuse, R17, !P0 ;  /* 0x0000001112117207 */ /* 0x040fe20004000000 */
[----:B------:R-:W-:Y:S01]  /*26a0*/  @!P1 IMAD.IADD R17, R18, 0x1, R31 ;  /* 0x0000000112119824 */ /* 0x000fe200078e021f */
[----:B------:R-:W-:-:S04]  /*26b0*/  ISETP.GE.U32.AND P0, PT, R28, 0x20, PT ;  /* 0x000000201c00780c */ /* 0x000fc80003f06070 */
[----:B------:R-:W-:Y:S02]  /*26c0*/  SEL R15, R16, RZ, P0 ;  /* 0x000000ff100f7207 */ /* 0x000fe40000000000 */
[----:B------:R-:W-:Y:S02]  /*26d0*/  SEL R0, R17, RZ, P0 ;  /* 0x000000ff11007207 */ /* 0x000fe40000000000 */
[----:B-----5:R-:W-:Y:S02]  /*26e0*/  IADD3 R26, PT, PT, R14, R26, R15 ;  /* 0x0000001a0e1a7210 */ /* 0x020fe40007ffe00f */
[----:B------:R-:W-:Y:S01]  /*26f0*/  IADD3 R27, PT, PT, R20, R27, R0 ;  /* 0x0000001b141b7210 */ /* 0x000fe20007ffe000 */
[----:B------:R-:W-:Y:S06]  /*2700*/  BRA `(.L_x_24) ;  /* 0x0000001000687947 */ /* 0x000fec0003800000 */
.L_x_23:
        /* <DEDUP_REMOVED lines=46> */
[----:B-----5:R-:W0:Y:S04]  /*29f0*/  SHFL.UP PT, R26, R30, 0x1, RZ ;  /* 0x042000001e1a7989 */ /* 0x020e2800000e00ff */
[----:B------:R-:W-:Y:S01]  /*2a00*/  @!P1 STS.64 [R29+0x20], R30 ;  /* 0x0000201e1d009388 */ /* 0x000fe20000000a00 */
[----:B------:R-:W-:Y:S01]  /*2a10*/  BAR.SYNC.DEFER_BLOCKING 0x0 ;  /* 0x0000000000007b1d */ /* 0x000fe20000010000 */
[----:B------:R-:W-:-:S05]  /*2a20*/  ISETP.NE.AND P1, PT, R15, 0x3, PT ;  /* 0x000000030f00780c */ /* 0x000fca0003f25270 */
[----:B------:R-:W-:Y:S01]  /*2a30*/  SHFL.UP PT, R24, R31, 0x1, RZ ;  /* 0x042000001f187989 */ /* 0x000fe200000e00ff */
[----:B0-----:R-:W-:-:S03]  /*2a40*/  @P2 SEL R15, R26, RZ, P3 ;  /* 0x000000ff1a0f2207 */ /* 0x001fc60001800000 */
[----:B------:R-:W0:Y:S04]  /*2a50*/  LDS.128 R16, [UR7+0x20] ;  /* 0x00002007ff107984 */ /* 0x000e280008000c00 */
[----:B------:R-:W1:Y:S01]  /*2a60*/  LDS.128 R20, [UR7+0x30] ;  /* 0x00003007ff147984 */ /* 0x000e620008000c00 */
[----:B0-----:R-:W-:Y:S01]  /*2a70*/  IMAD.IADD R27, R16, 0x1, R18 ;  /* 0x00000001101b7824 */ /* 0x001fe200078e0212 */
[----:B------:R-:W-:Y:S01]  /*2a80*/  @P2 SEL R18, R24, RZ, P3 ;  /* 0x000000ff18122207 */ /* 0x000fe20001800000 */
[----:B------:R-:W-:-:S03]  /*2a90*/  IMAD.IADD R14, R17, 0x1, R19 ;  /* 0x00000001110e7824 */ /* 0x000fc600078e0213 */
[C---:B------:R-:W-:Y:S01]  /*2aa0*/  SEL R16, R27.reuse, R16, !P0 ;  /* 0x000000101b107207 */ /* 0x040fe20004000000 */
[----:B-1----:R-:W-:Y:S01]  /*2ab0*/  IMAD.IADD R27, R27, 0x1, R20 ;  /* 0x000000011b1b7824 */ /* 0x002fe200078e0214 */
[C---:B------:R-:W-:Y:S01]  /*2ac0*/  SEL R17, R14.reuse, R17, !P0 ;  /* 0x000000110e117207 */ /* 0x040fe20004000000 */
[----:B------:R-:W-:Y:S02]  /*2ad0*/  IMAD.IADD R14, R14, 0x1, R21 ;  /* 0x000000010e0e7824 */ /* 0x000fe400078e0215 */
        /* <DEDUP_REMOVED lines=15> */
[----:B------:R-:W-:Y:S01]  /*2bd0*/  @!P0 IMAD.MOV.U32 R21, RZ, RZ, 0x64 ;  /* 0x00000064ff158424 */ /* 0x000fe200078e00ff */
[----:B------:R3:W-:Y:S01]  /*2be0*/  @!P0 STS.64 [UR7+0x18], R22 ;  /* 0x00001816ff008988 */ /* 0x0007e20008000a07 */
[----:B-1----:R-:W-:Y:S01]  /*2bf0*/  UISETP.GT.U32.AND UP0, UPT, UR4, 0x1f3, UPT ;  /* 0x000001f30400788c */ /* 0x002fe2000bf04070 */
[----:B--2---:R-:W-:-:S04]  /*2c00*/  @!P0 IMAD.WIDE R18, R19, 0x8, R14 ;  /* 0x0000000813128825 */ /* 0x004fc800078e020e */
[----:B0-----:R-:W-:Y:S01]  /*2c10*/  IMAD.WIDE R14, R27, 0x4, R16 ;  /* 0x000000041b0e7825 */ /* 0x001fe200078e0210 */
        /* <DEDUP_REMOVED lines=8> */
.L_x_26:
[----:B------:R-:W-:Y:S05]  /*2ca0*/  NANOSLEEP 0x1c2 ;  /* 0x000001c20000795d */ /* 0x000fea0003800000 */
[----:B------:R-:W-:Y:S01]  /*2cb0*/  NOP ;  /* 0x0000000000007918 */ /* 0x000fe20000000000 */
.L_x_27:
[----:B------:R-:W-:-:S07]  /*2cc0*/  IMAD.WIDE R16, R29, 0x4, R16 ;  /* 0x000000041d107825 */ /* 0x000fce00078e0210 */
.L_x_29:
        /* <DEDUP_REMOVED lines=10> */
.L_x_80:
[----:B------:R-:W-:Y:S05]  /*2d70*/  @P0 BRA `(.L_x_29) ;  /* 0xfffffffc00d40947 */ /* 0x000fea000383ffff */
[----:B------:R-:W-:Y:S01]  /*2d80*/  ISETP.NE.AND P0, PT, R20, 0x65, PT ;  /* 0x000000651400780c */ /* 0x000fe20003f05270 */
[----:B------:R-:W-:-:S12]  /*2d90*/  BSSY.RECONVERGENT B0, `(.L_x_30) ;  /* 0x000000b000007945 */ /* 0x000fd80003800200 */
[----:B------:R-:W-:Y:S05]  /*2da0*/  @!P0 BRA `(.L_x_31) ;  /* 0x0000000000188947 */ /* 0x000fea0003800000 */
[----:B------:R-:W-:-:S13]  /*2db0*/  ISETP.NE.AND P1, PT, R20, 0x64, PT ;  /* 0x000000641400780c */ /* 0x000fda0003f25270 */
[----:B------:R-:W-:Y:S05]  /*2dc0*/  @P1 BRA `(.L_x_32) ;  /* 0x00000000001c1947 */ /* 0x000fea0003800000 */
[----:B------:R-:W0:Y:S02]  /*2dd0*/  LDC.64 R16, c[0x0][0x398] ;  /* 0x0000e600ff107b82 */ /* 0x000e240000000a00 */
[----:B0-----:R-:W-:-:S06]  /*2de0*/  IMAD.WIDE R16, R29, 0x8, R16 ;  /* 0x000000081d107825 */ /* 0x001fcc00078e0210 */
[----:B------:R-:W5:Y:S01]  /*2df0*/  LD.E.64.STRONG.GPU R16, desc[UR10][R16.64+0x100] ;  /* 0x0001000a10107980 */ /* 0x000f62000c10fb00 */
[----:B------:R-:W-:Y:S05]  /*2e00*/  BRA `(.L_x_32) ;  /* 0x00000000000c7947 */ /* 0x000fea0003800000 */
.L_x_31:
[----:B------:R-:W0:Y:S02]  /*2e10*/  LDC.64 R16, c[0x0][0x3a0] ;  /* 0x0000e800ff107b82 */ /* 0x000e240000000a00 */
[----:B0-----:R-:W-:-:S06]  /*2e20*/  IMAD.WIDE R16, R29, 0x8, R16 ;  /* 0x000000081d107825 */ /* 0x001fcc00078e0210 */
[----:B------:R-:W5:Y:S02]  /*2e30*/  LD.E.64.STRONG.GPU R16, desc[UR10][R16.64+0x100] ;  /* 0x0001000a10107980 */ /* 0x000f64000c10fb00 */
.L_x_32:
[----:B------:R-:W-:Y:S05]  /*2e40*/  BSYNC.RECONVERGENT B0 ;  /* 0x0000000000007941 */ /* 0x000fea0003800200 */
.L_x_30:
[----:B------:R-:W-:-:S03]  /*2e50*/  UMOV UR4, 0xffffffff ;  /* 0xffffffff00047882 */ /* 0x000fc60000000000 */
[----:B------:R-:W-:Y:S05]  /*2e60*/  BRA.DIV UR4, `(.L_x_33) ;  /* 0x0000001e04187947 */ /* 0x000fea000b800000 */
[----:B------:R-:W0:Y:S01]  /*2e70*/  S2R R28, SR_GEMASK ;  /* 0x00000000001c7919 */ /* 0x000e220000003c00 */
[----:B------:R-:W-:Y:S01]  /*2e80*/  VOTE.ANY R39, PT, !P0 ;  /* 0x0000000000277806 */ /* 0x000fe200040e0100 */
[C---:B------:R-:W-:Y:S01]  /*2e90*/  VIADD R30, R0.reuse, 0x2 ;  /* 0x00000002001e7836 */ /* 0x040fe20000000000 */
[----:B------:R-:W1:Y:S01]  /*2ea0*/  LDC.64 R36, c[0x0][0x3a0] ;  /* 0x0000e800ff247b82 */ /* 0x000e620000000a00 */
[C---:B------:R-:W-:Y:S02]  /*2eb0*/  VIADD R31, R0.reuse, 0x4 ;  /* 0x00000004001f7836 */ /* 0x040fe40000000000 */
[----:B------:R-:W-:Y:S01]  /*2ec0*/  VIADD R34, R0, 0x8 ;  /* 0x0000000800227836 */ /* 0x000fe20000000000 */
[----:B-1----:R-:W-:Y:S02]  /*2ed0*/  IADD3 R36, P2, PT, R36, 0x100, RZ ;  /* 0x0000010024247810 */ /* 0x002fe40007f5e0ff */
[----:B0-----:R-:W-:-:S03]  /*2ee0*/  LOP3.LUT R39, R39, 0x80000000, R28, 0xec, !PT ;  /* 0x8000000027277812 */ /* 0x001fc600078eec1c */
[----:B------:R-:W-:Y:S02]  /*2ef0*/  IMAD.X R37, RZ, RZ, R37, P2 ;  /* 0x000000ffff257224 */ /* 0x000fe400010e0625 */
[----:B---3--:R-:W-:-:S05]  /*2f00*/  VIADD R18, R39, 0xffffffff ;  /* 0xffffffff27127836 */ /* 0x008fca0000000000 */
[----:B------:R-:W-:-:S04]  /*2f10*/  LOP3.LUT R18, R39, R18, RZ, 0xc, !PT ;  /* 0x0000001227127212 */ /* 0x000fc800078e0cff */
[----:B------:R-:W0:Y:S02]  /*2f20*/  POPC R32, R18 ;  /* 0x0000001200207309 */ /* 0x000e240000000000 */
[----:B0----5:R-:W0:Y:S01]  /*2f30*/  SHFL.DOWN PT, R19, R16, 0x1, R32 ;  /* 0x0820000010137989 */ /* 0x021e2200000e0020 */
[----:B------:R-:W-:-:S03]  /*2f40*/  ISETP.GE.AND P0, PT, R0, R32, PT ;  /* 0x000000200000720c */ /* 0x000fc60003f06270 */
        /* <DEDUP_REMOVED lines=20> */
[----:B------:R-:W0:Y:S01]  /*3090*/  SHFL.DOWN PT, R16, R19, 0x8, R32 ;  /* 0x0900000013107989 */ /* 0x000e2200000e0020 */
[----:B------:R-:W-:-:S03]  /*30a0*/  VIADD R27, R0, 0x10 ;  /* 0x00000010001b7836 */ /* 0x000fc60000000000 */
[----:B------:R-:W1:Y:S02]  /*30b0*/  SHFL.DOWN PT, R40, R35, 0x8, R32 ;  /* 0x0900000023287989 */ /* 0x000e6400000e0020 */
[----:B------:R-:W-:Y:S02]  /*30c0*/  ISETP.GT.AND P1, PT, R27, R32, PT ;  /* 0x000000201b00720c */ /* 0x000fe40003f24270 */
        /* <DEDUP_REMOVED lines=9> */
[----:B-1----:R-:W-:-:S03]  /*3160*/  SEL R40, R40, RZ, !P1 ;  /* 0x000000ff28287207 */ /* 0x002fc60004800000 */
[----:B------:R-:W-:Y:S02]  /*3170*/  IMAD.IADD R16, R17, 0x1, R16 ;  /* 0x0000000111107824 */ /* 0x000fe400078e0210 */
[----:B------:R-:W-:-:S07]  /*3180*/  IMAD.IADD R17, R21, 0x1, R40 ;  /* 0x0000000115117824 */ /* 0x000fce00078e0228 */
.L_x_94:
[----:B------:R-:W-:Y:S05]  /*3190*/  @!P0 BRA `(.L_x_34) ;  /* 0x0000000400208947 */ /* 0x000fea0003800000 */
.L_x_41:
[----:B------:R-:W0:Y:S01]  /*31a0*/  LDC.64 R20, c[0x0][0x390] ;  /* 0x0000e400ff147b82 */ /* 0x000e220000000a00 */
[----:B------:R-:W-:Y:S05]  /*31b0*/  YIELD ;  /* 0x0000000000007946 */ /* 0x000fea0003800000 */
[----:B0-----:R-:W-:-:S07]  /*31c0*/  IMAD.WIDE R20, R29, 0x4, R20 ;  /* 0x000000041d147825 */ /* 0x001fce00078e0214 */
.L_x_36:
        /* <DEDUP_REMOVED lines=10> */
.L_x_97:
        /* <DEDUP_REMOVED lines=10> */
.L_x_38:
[----:B------:R-:W-:-:S06]  /*3310*/  IMAD.WIDE R18, R29, 0x8, R36 ;  /* 0x000000081d127825 */ /* 0x000fcc00078e0224 */
[----:B------:R-:W5:Y:S02]  /*3320*/  LD.E.64.STRONG.GPU R18, desc[UR10][R18.64+-0x100] ;  /* 0xffff000a12127980 */ /* 0x000f64000c10fb00 */
.L_x_39:
[----:B------:R-:W-:Y:S05]  /*3330*/  BSYNC.RECONVERGENT B0 ;  /* 0x0000000000007941 */ /* 0x000fea0003800200 */
.L_x_37:
[----:B------:R-:W-:-:S03]  /*3340*/  UMOV UR4, 0xffffffff ;  /* 0xffffffff00047882 */ /* 0x000fc60000000000 */
[----:B------:R-:W-:Y:S05]  /*3350*/  BRA.DIV UR4, `(.L_x_40) ;  /* 0x0000001e048c7947 */ /* 0x000fea000b800000 */
[----:B------:R-:W-:Y:S01]  /*3360*/  VOTE.ANY R39, PT, !P1 ;  /* 0x0000000000277806 */ /* 0x000fe200048e0100 */
[----:B------:R-:W-:-:S03]  /*3370*/  VIADD R29, R29, 0xffffffe0 ;  /* 0xffffffe01d1d7836 */ /* 0x000fc60000000000 */
[----:B------:R-:W-:-:S05]  /*3380*/  LOP3.LUT R39, R39, 0x80000000, R28, 0xec, !PT ;  /* 0x8000000027277812 */ /* 0x000fca00078eec1c */
[----:B------:R-:W-:-:S05]  /*3390*/  VIADD R20, R39, 0xffffffff ;  /* 0xffffffff27147836 */ /* 0x000fca0000000000 */
[----:B------:R-:W-:-:S04]  /*33a0*/  LOP3.LUT R20, R39, R20, RZ, 0xc, !PT ;  /* 0x0000001427147212 */ /* 0x000fc800078e0cff */
        /* <DEDUP_REMOVED lines=38> */
.L_x_111:
[----:B------:R-:W-:Y:S05]  /*3610*/  @P0 BRA `(.L_x_41) ;  /* 0xfffffff800e00947 */ /* 0x000fea000383ffff */
.L_x_34:
        /* <DEDUP_REMOVED lines=8> */
[----:B------:R-:W0:Y:S01]  /*36a0*/  S2UR UR9, SR_CgaCtaId ;  /* 0x00000000000979c3 */ /* 0x000e220000008800 */
[----:B------:R-:W1:Y:S01]  /*36b0*/  LDCU.64 UR4, c[0x0][0x3a0] ;  /* 0x00007400ff0477ac */ /* 0x000e620008000a00 */
[----:B------:R-:W-:Y:S02]  /*36c0*/  IMAD.IADD R22, R22, 0x1, R16 ;  /* 0x0000000116167824 */ /* 0x000fe400078e0210 */
[----:B------:R-:W-:Y:S01]  /*36d0*/  IMAD.IADD R23, R23, 0x1, R17 ;  /* 0x0000000117177824 */ /* 0x000fe200078e0211 */
[----:B------:R-:W-:Y:S01]  /*36e0*/  UMOV UR8, 0x400 ;  /* 0x0000040000087882 */ /* 0x000fe20000000000 */
[----:B------:R-:W-:Y:S01]  /*36f0*/  IMAD.MOV.U32 R21, RZ, RZ, 0x65 ;  /* 0x00000065ff157424 */ /* 0x000fe200078e00ff */
[----:B-1----:R-:W-:Y:S02]  /*3700*/  UIMAD.WIDE UR4, UR6, 0x8, UR4 ;  /* 0x00000008060478a5 */ /* 0x002fe4000f8e0204 */
[----:B0-----:R-:W-:-:S04]  /*3710*/  ULEA UR8, UR9, UR8, 0x18 ;  /* 0x0000000809087291 */ /* 0x001fc8000f8ec0ff */
[----:B------:R-:W-:Y:S02]  /*3720*/  IMAD.U32 R18, RZ, RZ, UR4 ;  /* 0x00000004ff127e24 */ /* 0x000fe4000f8e00ff */
[----:B------:R-:W-:-:S05]  /*3730*/  IMAD.U32 R19, RZ, RZ, UR5 ;  /* 0x00000005ff137e24 */ /* 0x000fca000f8e00ff */
[----:B------:R0:W-:Y:S01]  /*3740*/  ST.E.64.STRONG.GPU desc[UR10][R18.64+0x100], R22 ;  /* 0x0001001612007985 */ /* 0x0001e2000c10fb0a */
[----:B------:R-:W-:Y:S06]  /*3750*/  MEMBAR.ALL.GPU ;  /* 0x0000000000007992 */ /* 0x000fec000000a000 */
[----:B------:R-:W-:-:S00]  /*3760*/  ERRBAR ;  /* 0x00000000000079ab */ /* 0x000fc00000000000 */
[----:B------:R-:W-:Y:S06]  /*3770*/  CGAERRBAR ;  /* 0x00000000000075ab */ /* 0x000fec0000000000 */
[----:B------:R0:W-:Y:S04]  /*3780*/  ST.E.STRONG.GPU desc[UR10][R14.64+0x80], R21 ;  /* 0x000080150e007985 */ /* 0x0001e8000c10f90a */
[----:B------:R0:W-:Y:S04]  /*3790*/  STS.64 [UR8+0x10], R22 ;  /* 0x00001016ff007988 */ /* 0x0001e80008000a08 */
[----:B------:R0:W-:Y:S02]  /*37a0*/  STS.64 [UR8+0x8], R16 ;  /* 0x00000810ff007988 */ /* 0x0001e40008000a08 */
.L_x_43:
[----:B------:R-:W-:Y:S05]  /*37b0*/  BSYNC.RECONVERGENT B0 ;  /* 0x0000000000007941 */ /* 0x000fea0003800200 */
.L_x_42:
[----:B------:R1:W-:Y:S01]  /*37c0*/  @!P1 STS.64 [R0+0x48], R16 ;  /* 0x0000481000009388 */ /* 0x0003e20000000a00 */
[----:B------:R-:W-:Y:S02]  /*37d0*/  @!P1 IMAD.MOV.U32 R26, RZ, RZ, R16 ;  /* 0x000000ffff1a9224 */ /* 0x000fe400078e0010 */
[----:B------:R-:W-:-:S07]  /*37e0*/  @!P1 IMAD.MOV.U32 R24, RZ, RZ, R17 ;  /* 0x000000ffff189224 */ /* 0x000fce00078e0011 */
.L_x_25:
[----:B-1----:R-:W1:Y:S01]  /*37f0*/  S2R R0, SR_TID.X ;  /* 0x0000000000007919 */ /* 0x002e620000002100 */
[----:B------:R-:W-:Y:S05]  /*3800*/  WARPSYNC.ALL ;  /* 0x0000000000007948 */ /* 0x000fea0003800000 */
[----:B------:R-:W2:Y:S08]  /*3810*/  S2UR UR4, SR_CgaCtaId ;  /* 0x00000000000479c3 */ /* 0x000eb00000008800 */
[----:B------:R-:W-:Y:S01]  /*3820*/  BAR.SYNC.DEFER_BLOCKING 0x0 ;  /* 0x0000000000007b1d */ /* 0x000fe20000010000 */
[----:B-1----:R-:W-:-:S05]  /*3830*/  ISETP.NE.AND P0, PT, R0, RZ, PT ;  /* 0x000000ff0000720c */ /* 0x002fca0003f05270 */
[----:B------:R-:W-:Y:S02]  /*3840*/  UMOV UR7, 0x400 ;  /* 0x0000040000077882 */ /* 0x000fe40000000000 */
[----:B--2---:R-:W-:-:S09]  /*3850*/  ULEA UR7, UR4, UR7, 0x18 ;  /* 0x0000000704077291 */ /* 0x004fd2000f8ec0ff */
[----:B0-----:R-:W0:Y:S02]  /*3860*/  LDS.64 R14, [UR7+0x48] ;  /* 0x00004807ff0e7984 */ /* 0x001e240008000a00 */
[----:B0-----:R-:W-:Y:S02]  /*3870*/  SEL R17, R14, RZ, P0 ;  /* 0x000000ff0e117207 */ /* 0x001fe40000000000 */
[----:B------:R-:W-:-:S03]  /*3880*/  SEL R15, R15, RZ, P0 ;  /* 0x000000ff0f0f7207 */ /* 0x000fc60000000000 */
[----:B------:R-:W-:Y:S02]  /*3890*/  IMAD.IADD R26, R17, 0x1, R26 ;  /* 0x00000001111a7824 */ /* 0x000fe400078e021a */
[----:B------:R-:W-:-:S07]  /*38a0*/  IMAD.IADD R27, R15, 0x1, R24 ;  /* 0x000000010f1b7824 */ /* 0x000fce00078e0218 */
.L_x_24:
[----:B------:R-:W0:Y:S01]  /*38b0*/  S2R R16, SR_LANEID ;  /* 0x0000000000107919 */ /* 0x000e220000000000 */
[----:B------:R-:W-:Y:S01]  /*38c0*/  IMAD.IADD R12, R12, 0x1, R26 ;  /* 0x000000010c0c7824 */ /* 0x000fe200078e021a */
[----:B------:R-:W-:Y:S01]  /*38d0*/  UIADD3 UR4, UPT, UPT, -UR12, UR15, URZ ;  /* 0x0000000f0c047290 */ /* 0x000fe2000fffe1ff */
[----:B------:R-:W-:Y:S01]  /*38e0*/  IMAD.IADD R13, R13, 0x1, R27 ;  /* 0x000000010d0d7824 */ /* 0x000fe200078e021b */
[----:B------:R-:W1:Y:S01]  /*38f0*/  S2R R0, SR_TID.X ;  /* 0x0000000000007919 */ /* 0x000e620000002100 */
[----:B------:R-:W-:Y:S02]  /*3900*/  IMAD.IADD R10, R10, 0x1, R12 ;  /* 0x000000010a0a7824 */ /* 0x000fe400078e020c */
[----:B------:R-:W-:Y:S01]  /*3910*/  IMAD.IADD R11, R11, 0x1, R13 ;  /* 0x000000010b0b7824 */ /* 0x000fe200078e020d */
[----:B------:R-:W-:Y:S01]  /*3920*/  BAR.SYNC.DEFER_BLOCKING 0x0 ;  /* 0x0000000000007b1d */ /* 0x000fe20000010000 */
[----:B------:R-:W-:Y:S02]  /*3930*/  IMAD.IADD R14, R8, 0x1, R10 ;  /* 0x00000001080e7824 */ /* 0x000fe400078e020a */
[----:B------:R-:W-:-:S02]  /*3940*/  IMAD.IADD R15, R9, 0x1, R11 ;  /* 0x00000001090f7824 */ /* 0x000fc400078e020b */
[----:B------:R-:W-:Y:S01]  /*3950*/  IMAD.U32 R23, RZ, RZ, UR4 ;  /* 0x00000004ff177e24 */ /* 0x000fe2000f8e00ff */
[----:B------:R-:W2:Y:S01]  /*3960*/  LDCU.64 UR4, c[0x0][0x388] ;  /* 0x00007100ff0477ac */ /* 0x000ea20008000a00 */
[----:B------:R-:W-:-:S04]  /*3970*/  IMAD.IADD R17, R7, 0x1, R15 ;  /* 0x0000000107117824 */ /* 0x000fc800078e020f */
[----:B------:R-:W-:-:S04]  /*3980*/  IMAD.IADD R19, R5, 0x1, R17 ;  /* 0x0000000105137824 */ /* 0x000fc800078e0211 */
[----:B------:R-:W-:Y:S02]  /*3990*/  IMAD.IADD R21, R3, 0x1, R19 ;  /* 0x0000000103157824 */ /* 0x000fe400078e0213 */
[----:B0-----:R-:W-:Y:S02]  /*39a0*/  IMAD R22, R16, 0x30, R25 ;  /* 0x0000003010167824 */ /* 0x001fe400078e0219 */
[----:B------:R-:W-:Y:S01]  /*39b0*/  IMAD.IADD R16, R6, 0x1, R14 ;  /* 0x0000000106107824 */ /* 0x000fe200078e020e */
[----:B-1----:R-:W-:Y:S02]  /*39c0*/  ISETP.NE.AND P0, PT, R0, RZ, PT ;  /* 0x000000ff0000720c */ /* 0x002fe40003f05270 */
[----:B------:R-:W-:Y:S01]  /*39d0*/  STS.64 [R22], R26 ;  /* 0x0000001a16007388 */ /* 0x000fe20000000a00 */
[----:B------:R-:W-:-:S03]  /*39e0*/  IMAD.IADD R18, R4, 0x1, R16 ;  /* 0x0000000104127824 */ /* 0x000fc600078e0210 */
[----:B------:R-:W-:Y:S01]  /*39f0*/  STS.64 [R22+0x8], R12 ;  /* 0x0000080c16007388 */ /* 0x000fe20000000a00 */
[----:B------:R-:W-:-:S03]  /*3a00*/  IMAD.IADD R20, R2, 0x1, R18 ;  /* 0x0000000102147824 */ /* 0x000fc600078e0212 */
[----:B------:R-:W-:Y:S04]  /*3a10*/  STS.64 [R22+0x10], R10 ;  /* 0x0000100a16007388 */ /* 0x000fe80000000a00 */
[----:B------:R0:W-:Y:S04]  /*3a20*/  STS.64 [R22+0x18], R14 ;  /* 0x0000180e16007388 */ /* 0x0001e80000000a00 */
[----:B------:R-:W-:Y:S04]  /*3a30*/  STS.64 [R22+0x20], R16 ;  /* 0x0000201016007388 */ /* 0x000fe80000000a00 */
[----:B------:R1:W-:Y:S04]  /*3a40*/  STS.64 [R22+0x28], R18 ;  /* 0x0000281216007388 */ /* 0x0003e80000000a00 */
[----:B------:R3:W-:Y:S01]  /*3a50*/  STS.64 [R22+0x30], R20 ;  /* 0x0000301416007388 */ /* 0x0007e20000000a00 */
[----:B------:R-:W-:-:S03]  /*3a60*/  NOP ;  /* 0x0000000000007918 */ /* 0x000fc60000000000 */
[----:B------:R-:W-:Y:S01]  /*3a70*/  LDS.64 R2, [R25] ;  /* 0x0000000019027984 */ /* 0x000fe20000000a00 */
[C---:B0-----:R-:W-:Y:S02]  /*3a80*/  LOP3.LUT R14, R0.reuse, 0x1f, RZ, 0xc0, !PT ;  /* 0x0000001f000e7812 */ /* 0x041fe400078ec0ff */
[----:B------:R-:W-:Y:S01]  /*3a90*/  LOP3.LUT R15, R0, 0x3e0, RZ, 0xc0, !PT ;  /* 0x000003e0000f7812 */ /* 0x000fe200078ec0ff */
[----:B------:R-:W-:Y:S04]  /*3aa0*/  LDS.64 R4, [R25+0x100] ;  /* 0x0001000019047984 */ /* 0x000fe80000000a00 */
[----:B------:R-:W-:Y:S01]  /*3ab0*/  LDS.64 R6, [R25+0x200] ;  /* 0x0002000019067984 */ /* 0x000fe20000000a00 */
[----:B-1----:R-:W-:-:S03]  /*3ac0*/  IMAD R19, R15, 0x7, R14 ;  /* 0x000000070f137824 */ /* 0x002fc600078e020e */
[----:B------:R-:W-:Y:S01]  /*3ad0*/  LDS.64 R8, [R25+0x300] ;  /* 0x0003000019087984 */ /* 0x000fe20000000a00 */
[C---:B------:R-:W-:Y:S01]  /*3ae0*/  VIADD R15, R19.reuse, 0x20 ;  /* 0x00000020130f7836 */ /* 0x040fe20000000000 */
[C---:B------:R-:W-:Y:S01]  /*3af0*/  IADD3 R0, P2, PT, R19.reuse, UR12, RZ ;  /* 0x0000000c13007c10 */ /* 0x040fe2000ff5e0ff */
[C---:B---3--:R-:W-:Y:S01]  /*3b00*/  VIADD R21, R19.reuse, 0x40 ;  /* 0x0000004013157836 */ /* 0x048fe20000000000 */
[----:B------:R-:W-:Y:S02]  /*3b10*/  LDS.64 R10, [R25+0x400] ;  /* 0x00040000190a7984 */ /* 0x000fe40000000a00 */
[----:B--2---:R-:W-:Y:S02]  /*3b20*/  LEA R14, P6, R0, UR4, 0x3 ;  /* 0x00000004000e7c11 */ /* 0x004fe4000f8c18ff */
[----:B------:R-:W-:Y:S04]  /*3b30*/  LDS.64 R12, [R25+0x500] ;  /* 0x00050000190c7984 */ /* 0x000fe80000000a00 */
[----:B------:R0:W-:Y:S04]  /*3b40*/  LDS.64 R16, [R25+0x600] ;  /* 0x0006000019107984 */ /* 0x0001e80000000a00 */
[----:B------:R1:W-:Y:S01]  /*3b50*/  @!P0 STS [UR7+0x1c00], R23 ;  /* 0x001c0017ff008988 */ /* 0x0003e20008000807 */
[----:B------:R-:W-:Y:S01]  /*3b60*/  BAR.SYNC.DEFER_BLOCKING 0x0 ;  /* 0x0000000000007b1d */ /* 0x000fe20000010000 */
[----:B0-----:R-:W-:-:S02]  /*3b70*/  VIADD R25, R19, 0x60 ;  /* 0x0000006013197836 */ /* 0x001fc40000000000 */
[----:B-1----:R-:W-:-:S03]  /*3b80*/  VIADD R23, R19, 0x80 ;  /* 0x0000008013177836 */ /* 0x002fc60000000000 */
[----:B------:R-:W0:Y:S02]  /*3b90*/  LDS R18, [UR7+0x1c00] ;  /* 0x001c0007ff127984 */ /* 0x000e240008000800 */
[-C--:B0-----:R-:W-:Y:S01]  /*3ba0*/  ISETP.GE.AND P0, PT, R15, R18.reuse, PT ;  /* 0x000000120f00720c */ /* 0x081fe20003f06270 */
[----:B------:R-:W-:Y:S01]  /*3bb0*/  IMAD.X R15, RZ, RZ, UR13, P2 ;  /* 0x0000000dff0f7e24 */ /* 0x000fe200090e06ff */
[-C--:B------:R-:W-:Y:S01]  /*3bc0*/  ISETP.GE.AND P1, PT, R21, R18.reuse, PT ;  /* 0x000000121500720c */ /* 0x080fe20003f26270 */
[C---:B------:R-:W-:Y:S01]  /*3bd0*/  VIADD R21, R19.reuse, 0xa0 ;  /* 0x000000a013157836 */ /* 0x040fe20000000000 */
[CC--:B------:R-:W-:Y:S01]  /*3be0*/  ISETP.GE.AND P2, PT, R19.reuse, R18.reuse, PT ;  /* 0x000000121300720c */ /* 0x0c0fe20003f46270 */
[----:B------:R-:W-:Y:S01]  /*3bf0*/  VIADD R19, R19, 0xc0 ;  /* 0x000000c013137836 */ /* 0x000fe20000000000 */
[-C--:B------:R-:W-:Y:S02]  /*3c00*/  ISETP.GE.AND P3, PT, R25, R18.reuse, PT ;  /* 0x000000121900720c */ /* 0x080fe40003f66270 */
[----:B------:R-:W-:-:S02]  /*3c10*/  ISETP.GE.AND P4, PT, R23, R18, PT ;  /* 0x000000121700720c */ /* 0x000fc40003f86270 */
[-C--:B------:R-:W-:Y:S02]  /*3c20*/  ISETP.GE.AND P5, PT, R21, R18.reuse, PT ;  /* 0x000000121500720c */ /* 0x080fe40003fa6270 */
[----:B------:R-:W-:Y:S02]  /*3c30*/  LEA.HI.X R15, R0, UR5, R15, 0x3, P6 ;  /* 0x00000005000f7c11 */ /* 0x000fe4000b0f1c0f */
[----:B------:R-:W-:-:S03]  /*3c40*/  ISETP.GE.AND P6, PT, R19, R18, PT ;  /* 0x000000121300720c */ /* 0x000fc60003fc6270 */
[----:B------:R0:W-:Y:S04]  /*3c50*/  @!P0 STG.E.64 desc[UR10][R14.64+0x100], R4 ;  /* 0x000100040e008986 */ /* 0x0001e8000c101b0a */
[----:B------:R0:W-:Y:S04]  /*3c60*/  @!P1 STG.E.64 desc[UR10][R14.64+0x200], R6 ;  /* 0x000200060e009986 */ /* 0x0001e8000c101b0a */
[----:B------:R0:W-:Y:S04]  /*3c70*/  @!P2 STG.E.64 desc[UR10][R14.64], R2 ;  /* 0x000000020e00a986 */ /* 0x0001e8000c101b0a */
[----:B------:R0:W-:Y:S04]  /*3c80*/  @!P3 STG.E.64 desc[UR10][R14.64+0x300], R8 ;  /* 0x000300080e00b986 */ /* 0x0001e8000c101b0a */
[----:B------:R0:W-:Y:S04]  /*3c90*/  @!P4 STG.E.64 desc[UR10][R14.64+0x400], R10 ;  /* 0x0004000a0e00c986 */ /* 0x0001e8000c101b0a */
[----:B------:R0:W-:Y:S01]  /*3ca0*/  @!P5 STG.E.64 desc[UR10][R14.64+0x500], R12 ;  /* 0x0005000c0e00d986 */ /* 0x0001e2000c101b0a */
[----:B------:R-:W-:Y:S05]  /*3cb0*/  @P6 EXIT ;  /* 0x000000000000694d */ /* 0x000fea0003800000 */
[----:B------:R-:W-:Y:S01]  /*3cc0*/  STG.E.64 desc[UR10][R14.64+0x600], R16 ;  /* 0x000600100e007986 */ /* 0x000fe2000c101b0a */
[----:B------:R-:W-:Y:S05]  /*3cd0*/  EXIT ;  /* 0x000000000000794d */ /* 0x000fea0003800000 */
.L_x_7:
[----:B------:R-:W-:Y:S01]  /*3ce0*/  BSSY B1, `(.L_x_44) ;  /* 0x0000006000017945 */ /* 0x000fe20003800000 */
[----:B------:R-:W-:Y:S01]  /*3cf0*/  PLOP3.LUT P0, PT, P0, PT, PT, 0x8, 0x80 ;  /* 0x000000000080781c */ /* 0x000fe2000070e170 */
[----:B------:R-:W-:-:S12]  /*3d00*/  IMAD.MOV.U32 R39, RZ, RZ, -0x1 ;  /* 0xffffffffff277424 */ /* 0x000fd800078e00ff */
[----:B---3--:R-:W-:Y:S05]  /*3d10*/  WARPSYNC.COLLECTIVE R39, `(.L_x_45) ;  /* 0x0000000027087348 */ /* 0x008fea0003c00000 */
[----:B------:R-:W-:Y:S01]  /*3d20*/  VOTE.ANY P0, P0 ;  /* 0x0000000000ff7806 */ /* 0x000fe20000000100 */
[----:B---3--:R-:W-:-:S12]  /*3d30*/  ENDCOLLECTIVE ;  /* 0x000000000000791b */ /* 0x008fd80003800000 */
.L_x_45:
[----:B------:R-:W-:Y:S05]  /*3d40*/  BSYNC B1 ;  /* 0x0000000000017941 */ /* 0x000fea0003800000 */
.L_x_44:
[----:B------:R-:W-:Y:S05]  /*3d50*/  BRA `(.L_x_46) ;  /* 0xffffffd000807947 */ /* 0x000fea000383ffff */
.L_x_12:
[----:B---3--:R-:W0:Y:S01]  /*3d60*/  S2R R13, SR_GEMASK ;  /* 0x00000000000d7919 */ /* 0x008e220000003c00 */
[----:B------:R-:W-:Y:S01]  /*3d70*/  BSSY B1, `(.L_x_47) ;  /* 0x0000006000017945 */ /* 0x000fe20003800000 */
[----:B------:R-:W-:Y:S01]  /*3d80*/  PLOP3.LUT P1, PT, P0, PT, PT, 0x8, 0x80 ;  /* 0x000000000080781c */ /* 0x000fe2000072e170 */
[----:B------:R-:W-:-:S12]  /*3d90*/  IMAD.MOV.U32 R39, RZ, RZ, -0x1 ;  /* 0xffffffffff277424 */ /* 0x000fd800078e00ff */
[----:B0----5:R-:W-:Y:S05]  /*3da0*/  WARPSYNC.COLLECTIVE R39, `(.L_x_48) ;  /* 0x0000000027087348 */ /* 0x021fea0003c00000 */
[----:B------:R-:W-:Y:S01]  /*3db0*/  VOTE.ANY R39, PT, P1 ;  /* 0x0000000000277806 */ /* 0x000fe200008e0100 */
[----:B0----5:R-:W-:Y:S06]  /*3dc0*/  ENDCOLLECTIVE ;  /* 0x000000000000791b */ /* 0x021fec0003800000 */
.L_x_48:
[----:B------:R-:W-:Y:S05]  /*3dd0*/  BSYNC B1 ;  /* 0x0000000000017941 */ /* 0x000fea0003800000 */
.L_x_47:
[----:B------:R-:W-:Y:S01]  /*3de0*/  LOP3.LUT R39, R39, 0x80000000, R13, 0xec, !PT ;  /* 0x8000000027277812 */ /* 0x000fe200078eec0d */
[----:B------:R-:W-:Y:S02]  /*3df0*/  IMAD.MOV.U32 R38, RZ, RZ, R16 ;  /* 0x000000ffff267224 */ /* 0x000fe400078e0010 */
[----:B------:R-:W-:Y:S02]  /*3e00*/  IMAD.MOV.U32 R33, RZ, RZ, 0x1 ;  /* 0x00000001ff217424 */ /* 0x000fe400078e00ff */
[----:B------:R-:W-:-:S05]  /*3e10*/  VIADD R14, R39, 0xffffffff ;  /* 0xffffffff270e7836 */ /* 0x000fca0000000000 */
[----:B------:R-:W-:Y:S01]  /*3e20*/  LOP3.LUT R15, R39, R14, RZ, 0xc, !PT ;  /* 0x0000000e270f7212 */ /* 0x000fe200078e0cff */
[----:B------:R-:W-:-:S03]  /*3e30*/  IMAD.MOV.U32 R39, RZ, RZ, -0x1 ;  /* 0xffffffffff277424 */ /* 0x000fc600078e00ff */
[----:B------:R0:W1:Y:S04]  /*3e40*/  POPC R32, R15 ;  /* 0x0000000f00207309 */ /* 0x0000680000000000 */
[----:B01----:R-:W-:Y:S05]  /*3e50*/  WARPSYNC.COLLECTIVE R39, `(.L_x_49) ;  /* 0x0000000027087348 */ /* 0x003fea0003c00000 */
[----:B-1----:R1:W2:Y:S02]  /*3e60*/  SHFL.DOWN P1, R40, R38, R33, R32 ;  /* 0x0800002126287389 */ /* 0x0022a40000020020 */
[----:B012---:R-:W-:Y:S05]  /*3e70*/  ENDCOLLECTIVE ;  /* 0x000000000000791b */ /* 0x007fea0003800000 */
.L_x_49:
[----:B------:R-:W-:Y:S01]  /*3e80*/  ISETP.GE.AND P0, PT, R3, R32, PT ;  /* 0x000000200300720c */ /* 0x000fe20003f06270 */
[----:B------:R-:W-:Y:S02]  /*3e90*/  IMAD.MOV.U32 R38, RZ, RZ, R17 ;  /* 0x000000ffff267224 */ /* 0x000fe400078e0011 */
[----:B------:R-:W-:-:S10]  /*3ea0*/  IMAD.MOV.U32 R14, RZ, RZ, R40 ;  /* 0x000000ffff0e7224 */ /* 0x000fd400078e0028 */
[----:B------:R-:W-:Y:S05]  /*3eb0*/  WARPSYNC.COLLECTIVE R39, `(.L_x_50) ;  /* 0x0000000027087348 */ /* 0x000fea0003c00000 */
[----:B------:R0:W1:Y:S02]  /*3ec0*/  SHFL.DOWN P1, R40, R38, R33, R32 ;  /* 0x0800002126287389 */ /* 0x0000640000020020 */
[----:B01----:R-:W-:Y:S05]  /*3ed0*/  ENDCOLLECTIVE ;  /* 0x000000000000791b */ /* 0x003fea0003800000 */
.L_x_50:
[----:B------:R-:W-:Y:S01]  /*3ee0*/  SEL R29, R14, RZ, !P0 ;  /* 0x000000ff0e1d7207 */ /* 0x000fe20004000000 */
[----:B------:R-:W-:-:S04]  /*3ef0*/  VIADD R14, R3, 0x2 ;  /* 0x00000002030e7836 */ /* 0x000fc80000000000 */
[----:B------:R-:W-:-:S04]  /*3f00*/  IMAD.IADD R29, R29, 0x1, R16 ;  /* 0x000000011d1d7824 */ /* 0x000fc800078e0210 */
[----:B------:R-:W-:Y:S02]  /*3f10*/  IMAD.MOV.U32 R38, RZ, RZ, R29 ;  /* 0x000000ffff267224 */ /* 0x000fe400078e001d */
[----:B------:R-:W-:Y:S01]  /*3f20*/  IMAD.MOV.U32 R33, RZ, RZ, 0x2 ;  /* 0x00000002ff217424 */ /* 0x000fe200078e00ff */
[----:B------:R-:W-:Y:S02]  /*3f30*/  SEL R40, R40, RZ, !P0 ;  /* 0x000000ff28287207 */ /* 0x000fe40004000000 */
[----:B------:R-:W-:-:S03]  /*3f40*/  ISETP.GT.AND P0, PT, R14, R32, PT ;  /* 0x000000200e00720c */ /* 0x000fc60003f04270 */
[----:B------:R-:W-:-:S10]  /*3f50*/  IMAD.IADD R19, R40, 0x1, R17 ;  /* 0x0000000128137824 */ /* 0x000fd400078e0211 */
[----:B------:R-:W-:Y:S05]  /*3f60*/  WARPSYNC.COLLECTIVE R39, `(.L_x_51) ;  /* 0x0000000027087348 */ /* 0x000fea0003c00000 */
[----:B------:R0:W1:Y:S02]  /*3f70*/  SHFL.DOWN P1, R40, R38, R33, R32 ;  /* 0x0800002126287389 */ /* 0x0000640000020020 */
[----:B01----:R-:W-:Y:S05]  /*3f80*/  ENDCOLLECTIVE ;  /* 0x000000000000791b */ /* 0x003fea0003800000 */
.L_x_51:
[----:B------:R-:W-:Y:S02]  /*3f90*/  IMAD.MOV.U32 R38, RZ, RZ, R19 ;  /* 0x000000ffff267224 */ /* 0x000fe400078e0013 */
[----:B------:R-:W-:-:S07]  /*3fa0*/  IMAD.MOV.U32 R15, RZ, RZ, R40 ;  /* 0x000000ffff0f7224 */ /* 0x000fce00078e0028 */
[----:B------:R-:W-:Y:S05]  /*3fb0*/  WARPSYNC.COLLECTIVE R39, `(.L_x_52) ;  /* 0x0000000027087348 */ /* 0x000fea0003c00000 */
[----:B------:R0:W1:Y:S02]  /*3fc0*/  SHFL.DOWN P1, R40, R38, R33, R32 ;  /* 0x0800002126287389 */ /* 0x0000640000020020 */
[----:B01----:R-:W-:Y:S05]  /*3fd0*/  ENDCOLLECTIVE ;  /* 0x000000000000791b */ /* 0x003fea0003800000 */
.L_x_52:
[----:B------:R-:W-:Y:S01]  /*3fe0*/  SEL R16, R15, RZ, !P0 ;  /* 0x000000ff0f107207 */ /* 0x000fe20004000000 */
[----:B------:R-:W-:-:S04]  /*3ff0*/  VIADD R15, R3, 0x4 ;  /* 0x00000004030f7836 */ /* 0x000fc80000000000 */
[----:B------:R-:W-:Y:S02]  /*4000*/  IMAD.IADD R17, R29, 0x1, R16 ;  /* 0x000000011d117824 */ /* 0x000fe400078e0210 */
[----:B------:R-:W0:Y:S02]  /*4010*/  LDC.64 R28, c[0x0][0x3a0] ;  /* 0x0000e800ff1c7b82 */ /* 0x000e240000000a00 */
[----:B------:R-:W-:Y:S02]  /*4020*/  IMAD.MOV.U32 R38, RZ, RZ, R17 ;  /* 0x000000ffff267224 */ /* 0x000fe400078e0011 */
[----:B------:R-:W-:Y:S01]  /*4030*/  IMAD.MOV.U32 R33, RZ, RZ, 0x4 ;  /* 0x00000004ff217424 */ /* 0x000fe200078e00ff */
[----:B------:R-:W-:Y:S02]  /*4040*/  SEL R40, R40, RZ, !P0 ;  /* 0x000000ff28287207 */ /* 0x000fe40004000000 */
[----:B------:R-:W-:-:S03]  /*4050*/  ISETP.GT.AND P0, PT, R15, R32, PT ;  /* 0x000000200f00720c */ /* 0x000fc60003f04270 */
[----:B------:R-:W-:-:S10]  /*4060*/  IMAD.IADD R31, R19, 0x1, R40 ;  /* 0x00000001131f7824 */ /* 0x000fd400078e0228 */
[----:B0-----:R-:W-:Y:S05]  /*4070*/  WARPSYNC.COLLECTIVE R39, `(.L_x_53) ;  /* 0x0000000027087348 */ /* 0x001fea0003c00000 */
[----:B------:R1:W2:Y:S02]  /*4080*/  SHFL.DOWN P1, R40, R38, R33, R32 ;  /* 0x0800002126287389 */ /* 0x0002a40000020020 */
[----:B012---:R-:W-:Y:S05]  /*4090*/  ENDCOLLECTIVE ;  /* 0x000000000000791b */ /* 0x007fea0003800000 */
.L_x_53:
[----:B------:R-:W-:Y:S02]  /*40a0*/  IMAD.MOV.U32 R38, RZ, RZ, R31 ;  /* 0x000000ffff267224 */ /* 0x000fe400078e001f */
[----:B------:R-:W-:-:S07]  /*40b0*/  IMAD.MOV.U32 R16, RZ, RZ, R40 ;  /* 0x000000ffff107224 */ /* 0x000fce00078e0028 */
[----:B------:R-:W-:Y:S05]  /*40c0*/  WARPSYNC.COLLECTIVE R39, `(.L_x_54) ;  /* 0x0000000027087348 */ /* 0x000fea0003c00000 */
[----:B------:R0:W1:Y:S02]  /*40d0*/  SHFL.DOWN P1, R40, R38, R33, R32 ;  /* 0x0800002126287389 */ /* 0x0000640000020020 */
[----:B01----:R-:W-:Y:S05]  /*40e0*/  ENDCOLLECTIVE ;  /* 0x000000000000791b */ /* 0x003fea0003800000 */
.L_x_54:
[----:B------:R-:W-:-:S05]  /*40f0*/  SEL R16, R16, RZ, !P0 ;  /* 0x000000ff10107207 */ /* 0x000fca0004000000 */
[----:B------:R-:W-:Y:S02]  /*4100*/  IMAD.IADD R37, R17, 0x1, R16 ;  /* 0x0000000111257824 */ /* 0x000fe400078e0210 */
[C---:B------:R-:W-:Y:S02]  /*4110*/  VIADD R16, R3.reuse, 0x8 ;  /* 0x0000000803107836 */ /* 0x040fe40000000000 */
[----:B------:R-:W-:Y:S02]  /*4120*/  VIADD R17, R3, 0x10 ;  /* 0x0000001003117836 */ /* 0x000fe40000000000 */
        /* <DEDUP_REMOVED lines=8> */
.L_x_55:
[----:B------:R-:W-:Y:S02]  /*41b0*/  IMAD.MOV.U32 R38, RZ, RZ, R41 ;  /* 0x000000ffff267224 */ /* 0x000fe400078e0029 */
[----:B------:R-:W-:-:S07]  /*41c0*/  IMAD.MOV.U32 R18, RZ, RZ, R40 ;  /* 0x000000ffff127224 */ /* 0x000fce00078e0028 */
[----:B------:R-:W-:Y:S05]  /*41d0*/  WARPSYNC.COLLECTIVE R39, `(.L_x_56) ;  /* 0x0000000027087348 */ /* 0x000fea0003c00000 */
[----:B------:R0:W1:Y:S02]  /*41e0*/  SHFL.DOWN P1, R40, R38, R33, R32 ;  /* 0x0800002126287389 */ /* 0x0000640000020020 */
[----:B01----:R-:W-:Y:S05]  /*41f0*/  ENDCOLLECTIVE ;  /* 0x000000000000791b */ /* 0x003fea0003800000 */
.L_x_56:
[----:B------:R-:W-:-:S05]  /*4200*/  SEL R18, R18, RZ, !P0 ;  /* 0x000000ff12127207 */ /* 0x000fca0004000000 */
[----:B------:R-:W-:-:S04]  /*4210*/  IMAD.IADD R31, R37, 0x1, R18 ;  /* 0x00000001251f7824 */ /* 0x000fc800078e0212 */
[----:B------:R-:W-:Y:S02]  /*4220*/  IMAD.MOV.U32 R38, RZ, RZ, R31 ;  /* 0x000000ffff267224 */ /* 0x000fe400078e001f */
[----:B------:R-:W-:Y:S01]  /*4230*/  IMAD.MOV.U32 R33, RZ, RZ, 0x10 ;  /* 0x00000010ff217424 */ /* 0x000fe200078e00ff */
[----:B------:R-:W-:-:S07]  /*4240*/  SEL R30, R40, RZ, !P0 ;  /* 0x000000ff281e7207 */ /* 0x000fce0004000000 */
[----:B------:R-:W-:Y:S05]  /*4250*/  WARPSYNC.COLLECTIVE R39, `(.L_x_57) ;  /* 0x0000000027087348 */ /* 0x000fea0003c00000 */
[----:B------:R0:W1:Y:S02]  /*4260*/  SHFL.DOWN P1, R40, R38, R33, R32 ;  /* 0x0800002126287389 */ /* 0x0000640000020020 */
[----:B01----:R-:W-:Y:S05]  /*4270*/  ENDCOLLECTIVE ;  /* 0x000000000000791b */ /* 0x003fea0003800000 */
.L_x_57:
[----:B------:R-:W-:Y:S01]  /*4280*/  ISETP.GT.AND P0, PT, R17, R32, PT ;  /* 0x000000201100720c */ /* 0x000fe20003f04270 */
[----:B------:R-:W-:-:S04]  /*4290*/  IMAD.IADD R30, R41, 0x1, R30 ;  /* 0x00000001291e7824 */ /* 0x000fc800078e021e */
[----:B------:R-:W-:Y:S02]  /*42a0*/  IMAD.MOV.U32 R38, RZ, RZ, R30 ;  /* 0x000000ffff267224 */ /* 0x000fe400078e001e */
[----:B------:R-:W-:-:S07]  /*42b0*/  IMAD.MOV.U32 R37, RZ, RZ, R40 ;  /* 0x000000ffff257224 */ /* 0x000fce00078e0028 */
[----:B------:R-:W-:Y:S05]  /*42c0*/  WARPSYNC.COLLECTIVE R39, `(.L_x_58) ;  /* 0x0000000027087348 */ /* 0x000fea0003c00000 */
[----:B------:R0:W1:Y:S02]  /*42d0*/  SHFL.DOWN P1, R40, R38, R33, R32 ;  /* 0x0800002126287389 */ /* 0x0000640000020020 */
[----:B01----:R-:W-:Y:S05]  /*42e0*/  ENDCOLLECTIVE ;  /* 0x000000000000791b */ /* 0x003fea0003800000 */
.L_x_58:
[----:B------:R-:W-:-:S05]  /*42f0*/  SEL R18, R37, RZ, !P0 ;  /* 0x000000ff25127207 */ /* 0x000fca0004000000 */
[----:B------:R-:W-:Y:S01]  /*4300*/  IMAD.IADD R18, R31, 0x1, R18 ;  /* 0x000000011f127824 */ /* 0x000fe200078e0212 */
[----:B------:R-:W0:Y:S01]  /*4310*/  LDC.64 R32, c[0x0][0x390] ;  /* 0x0000e400ff207b82 */ /* 0x000e220000000a00 */
[----:B------:R-:W-:Y:S02]  /*4320*/  SEL R19, R40, RZ, !P0 ;  /* 0x000000ff28137207 */ /* 0x000fe40004000000 */
[----:B------:R-:W-:Y:S02]  /*4330*/  ISETP.NE.AND P0, PT, R36, 0x65, PT ;  /* 0x000000652400780c */ /* 0x000fe40003f05270 */
[----:B------:R-:W-:Y:S01]  /*4340*/  IADD3 R28, P1, PT, R28, 0x100, RZ ;  /* 0x000001001c1c7810 */ /* 0x000fe20007f3e0ff */
[----:B------:R-:W-:Y:S02]  /*4350*/  IMAD.IADD R19, R30, 0x1, R19 ;  /* 0x000000011e137824 */ /* 0x000fe400078e0213 */
[----:B------:R-:W1:Y:S02]  /*4360*/  LDC.64 R30, c[0x0][0x398] ;  /* 0x0000e600ff1e7b82 */ /* 0x000e640000000a00 */
[----:B------:R-:W-:Y:S01]  /*4370*/  IMAD.X R29, RZ, RZ, R29, P1 ;  /* 0x000000ffff1d7224 */ /* 0x000fe200008e061d */
[----:B0-----:R-:W-:-:S13]  /*4380*/  IADD3 R36, P3, PT, R32, 0x80, RZ ;  /* 0x0000008020247810 */ /* 0x001fda0007f7e0ff */
[----:B-1----:R-:W-:Y:S05]  /*4390*/  WARPSYNC.COLLECTIVE R39, `(.L_x_59) ;  /* 0x0000000027087348 */ /* 0x002fea0003c00000 */
[----:B------:R-:W-:Y:S01]  /*43a0*/  VOTE.ALL P0, P0 ;  /* 0x0000000000ff7806 */ /* 0x000fe20000000000 */
[----:B-1----:R-:W-:-:S12]  /*43b0*/  ENDCOLLECTIVE ;  /* 0x000000000000791b */ /* 0x002fd80003800000 */
.L_x_59:
[----:B------:R-:W-:Y:S01]  /*43c0*/  IMAD.X R37, RZ, RZ, R33, P3 ;  /* 0x000000ffff257224 */ /* 0x000fe200018e0621 */
[----:B------:R-:W-:-:S05]  /*43d0*/  IADD3 R34, P2, PT, R30, 0x100, RZ ;  /* 0x000001001e227810 */ /* 0x000fca0007f5e0ff */
[----:B------:R-:W-:Y:S01]  /*43e0*/  IMAD.X R35, RZ, RZ, R31, P2 ;  /* 0x000000ffff237224 */ /* 0x000fe200010e061f */
[----:B------:R-:W-:Y:S07]  /*43f0*/  BRA `(.L_x_60) ;  /* 0xffffffcc00f87947 */ /* 0x000fee000383ffff */
.L_x_14:
[----:B------:R-:W-:Y:S01]  /*4400*/  BSSY B1, `(.L_x_61) ;  /* 0x0000006000017945 */ /* 0x000fe20003800000 */
[----:B------:R-:W-:Y:S01]  /*4410*/  PLOP3.LUT P0, PT, P0, PT, PT, 0x8, 0x80 ;  /* 0x000000000080781c */ /* 0x000fe2000070e170 */
[----:B------:R-:W-:-:S12]  /*4420*/  IMAD.MOV.U32 R39, RZ, RZ, -0x1 ;  /* 0xffffffffff277424 */ /* 0x000fd800078e00ff */
[----:B------:R-:W-:Y:S05]  /*4430*/  WARPSYNC.COLLECTIVE R39, `(.L_x_62) ;  /* 0x0000000027087348 */ /* 0x000fea0003c00000 */
[----:B------:R-:W-:Y:S01]  /*4440*/  VOTE.ANY P0, P0 ;  /* 0x0000000000ff7806 */ /* 0x000fe20000000100 */
[----:B------:R-:W-:-:S12]  /*4450*/  ENDCOLLECTIVE ;  /* 0x000000000000791b */ /* 0x000fd80003800000 */
.L_x_62:
[----:B------:R-:W-:Y:S05]  /*4460*/  BSYNC B1 ;  /* 0x0000000000017941 */ /* 0x000fea0003800000 */
.L_x_61:
[----:B------:R-:W-:Y:S05]  /*4470*/  BRA `(.L_x_63) ;  /* 0xffffffd000147947 */ /* 0x000fea000383ffff */
.L_x_19:
[----:B------:R-:W-:Y:S01]  /*4480*/  BSSY B1, `(.L_x_64) ;  /* 0x0000007000017945 */ /* 0x000fe20003800000 */
[----:B------:R-:W-:Y:S01]  /*4490*/  ISETP.NE.AND P0, PT, R38, 0x65, PT ;  /* 0x000000652600780c */ /* 0x000fe20003f05270 */
[----:B------:R-:W-:Y:S01]  /*44a0*/  IMAD.MOV.U32 R39, RZ, RZ, -0x1 ;  /* 0xffffffffff277424 */ /* 0x000fe200078e00ff */
[----:B------:R-:W-:-:S13]  /*44b0*/  PLOP3.LUT P1, PT, P1, PT, PT, 0x8, 0x80 ;  /* 0x000000000080781c */ /* 0x000fda0000f2e170 */
[----:B-----5:R-:W-:Y:S05]  /*44c0*/  WARPSYNC.COLLECTIVE R39, `(.L_x_65) ;  /* 0x0000000027087348 */ /* 0x020fea0003c00000 */
[----:B------:R-:W-:Y:S01]  /*44d0*/  VOTE.ANY R39, PT, P1 ;  /* 0x0000000000277806 */ /* 0x000fe200008e0100 */
[----:B-----5:R-:W-:Y:S06]  /*44e0*/  ENDCOLLECTIVE ;  /* 0x000000000000791b */ /* 0x020fec0003800000 */
.L_x_65:
[----:B------:R-:W-:Y:S05]  /*44f0*/  BSYNC B1 ;  /* 0x0000000000017941 */ /* 0x000fea0003800000 */
.L_x_64:
[----:B------:R-:W-:Y:S01]  /*4500*/  LOP3.LUT R39, R39, 0x80000000, R13, 0xec, !PT ;  /* 0x8000000027277812 */ /* 0x000fe200078eec0d */
[----:B------:R-:W-:Y:S02]  /*4510*/  IMAD.MOV.U32 R38, RZ, RZ, R30 ;  /* 0x000000ffff267224 */ /* 0x000fe400078e001e */
[----:B------:R-:W-:Y:S02]  /*4520*/  IMAD.MOV.U32 R33, RZ, RZ, 0x1 ;  /* 0x00000001ff217424 */ /* 0x000fe400078e00ff */
[----:B------:R-:W-:Y:S02]  /*4530*/  VIADD R32, R39, 0xffffffff ;  /* 0xffffffff27207836 */ /* 0x000fe40000000000 */
[----:B------:R-:W-:-:S03]  /*4540*/  VIADD R12, R12, 0xffffffe0 ;  /* 0xffffffe00c0c7836 */ /* 0x000fc60000000000 */
[----:B------:R-:W-:Y:S01]  /*4550*/  LOP3.LUT R41, R39, R32, RZ, 0xc, !PT ;  /* 0x0000002027297212 */ /* 0x000fe200078e0cff */
[----:B------:R-:W-:-:S03]  /*4560*/  IMAD.MOV.U32 R39, RZ, RZ, -0x1 ;  /* 0xffffffffff277424 */ /* 0x000fc600078e00ff */
[----:B------:R0:W1:Y:S04]  /*4570*/  POPC R32, R41 ;  /* 0x0000002900207309 */ /* 0x0000680000000000 */
[----:B01----:R-:W-:Y:S05]  /*4580*/  WARPSYNC.COLLECTIVE R39, `(.L_x_66) ;  /* 0x0000000027087348 */ /* 0x003fea0003c00000 */
[----:B-1----:R1:W2:Y:S02]  /*4590*/  SHFL.DOWN P1, R40, R38, R33, R32 ;  /* 0x0800002126287389 */ /* 0x0022a40000020020 */
[----:B012---:R-:W-:Y:S05]  /*45a0*/  ENDCOLLECTIVE ;  /* 0x000000000000791b */ /* 0x007fea0003800000 */
.L_x_66:
[----:B------:R-:W-:Y:S01]  /*45b0*/  ISETP.GE.AND P2, PT, R3, R32, PT ;  /* 0x000000200300720c */ /* 0x000fe20003f46270 */
[----:B------:R-:W-:-:S03]  /*45c0*/  IMAD.MOV.U32 R38, RZ, RZ, R31 ;  /* 0x000000ffff267224 */ /* 0x000fc600078e001f */
[----:B------:R-:W-:-:S09]  /*45d0*/  SEL R43, R40, RZ, !P2 ;  /* 0x000000ff282b7207 */ /* 0x000fd20005000000 */
[----:B------:R-:W-:Y:S05]  /*45e0*/  WARPSYNC.COLLECTIVE R39, `(.L_x_67) ;  /* 0x0000000027087348 */ /* 0x000fea0003c00000 */
[----:B------:R0:W1:Y:S02]  /*45f0*/  SHFL.DOWN P1, R40, R38, R33, R32 ;  /* 0x0800002126287389 */ /* 0x0000640000020020 */
[----:B01----:R-:W-:Y:S05]  /*4600*/  ENDCOLLECTIVE ;  /* 0x000000000000791b */ /* 0x003fea0003800000 */
.L_x_67:
[----:B------:R-:W-:-:S04]  /*4610*/  IMAD.IADD R43, R30, 0x1, R43 ;  /* 0x000000011e2b7824 */ /* 0x000fc800078e022b */
[----:B------:R-:W-:Y:S02]  /*4620*/  IMAD.MOV.U32 R38, RZ, RZ, R43 ;  /* 0x000000ffff267224 */ /* 0x000fe400078e002b */
[----:B------:R-:W-:Y:S02]  /*4630*/  IMAD.MOV.U32 R33, RZ, RZ, 0x2 ;  /* 0x00000002ff217424 */ /* 0x000fe400078e00ff */
[----:B------:R-:W-:-:S07]  /*4640*/  IMAD.MOV.U32 R41, RZ, RZ, R40 ;  /* 0x000000ffff297224 */ /* 0x000fce00078e0028 */
[----:B------:R-:W-:Y:S05]  /*4650*/  WARPSYNC.COLLECTIVE R39, `(.L_x_68) ;  /* 0x0000000027087348 */ /* 0x000fea0003c00000 */
[----:B------:R0:W1:Y:S02]  /*4660*/  SHFL.DOWN P1, R40, R38, R33, R32 ;  /* 0x0800002126287389 */ /* 0x0000640000020020 */
[----:B01----:R-:W-:Y:S05]  /*4670*/  ENDCOLLECTIVE ;  /* 0x000000000000791b */ /* 0x003fea0003800000 */
.L_x_68:
[----:B------:R-:W-:Y:S02]  /*4680*/  SEL R42, R41, RZ, !P2 ;  /* 0x000000ff292a7207 */ /* 0x000fe40005000000 */
[----:B------:R-:W-:-:S03]  /*4690*/  ISETP.GT.AND P2, PT, R14, R32, PT ;  /* 0x000000200e00720c */ /* 0x000fc60003f44270 */
[----:B------:R-:W-:-:S04]  /*46a0*/  IMAD.IADD R45, R31, 0x1, R42 ;  /* 0x000000011f2d7824 */ /* 0x000fc800078e022a */
[----:B------:R-:W-:Y:S01]  /*46b0*/  IMAD.MOV.U32 R38, RZ, RZ, R45 ;  /* 0x000000ffff267224 */ /* 0x000fe200078e002d */
[----:B------:R-:W-:-:S05]  /*46c0*/  SEL R40, R40, RZ, !P2 ;  /* 0x000000ff28287207 */ /* 0x000fca0005000000 */
[----:B------:R-:W-:-:S07]  /*46d0*/  IMAD.IADD R41, R43, 0x1, R40 ;  /* 0x000000012b297824 */ /* 0x000fce00078e0228 */
[----:B------:R-:W-:Y:S05]  /*46e0*/  WARPSYNC.COLLECTIVE R39, `(.L_x_69) ;  /* 0x0000000027087348 */ /* 0x000fea0003c00000 */
[----:B------:R0:W1:Y:S02]  /*46f0*/  SHFL.DOWN P1, R40, R38, R33, R32 ;  /* 0x0800002126287389 */ /* 0x0000640000020020 */
[----:B01----:R-:W-:Y:S05]  /*4700*/  ENDCOLLECTIVE ;  /* 0x000000000000791b */ /* 0x003fea0003800000 */
.L_x_69:
[----:B------:R-:W-:Y:S02]  /*4710*/  IMAD.MOV.U32 R38, RZ, RZ, R41 ;  /* 0x000000ffff267224 */ /* 0x000fe400078e0029 */
[----:B------:R-:W-:Y:S02]  /*4720*/  IMAD.MOV.U32 R33, RZ, RZ, 0x4 ;  /* 0x00000004ff217424 */ /* 0x000fe400078e00ff */
[----:B------:R-:W-:-:S07]  /*4730*/  IMAD.MOV.U32 R42, RZ, RZ, R40 ;  /* 0x000000ffff2a7224 */ /* 0x000fce00078e0028 */
[----:B------:R-:W-:Y:S05]  /*4740*/  WARPSYNC.COLLECTIVE R39, `(.L_x_70) ;  /* 0x0000000027087348 */ /* 0x000fea0003c00000 */
[----:B------:R0:W1:Y:S02]  /*4750*/  SHFL.DOWN P1, R40, R38, R33, R32 ;  /* 0x0800002126287389 */ /* 0x0000640000020020 */
[----:B01----:R-:W-:Y:S05]  /*4760*/  ENDCOLLECTIVE ;  /* 0x000000000000791b */ /* 0x003fea0003800000 */
.L_x_70:
        /* <DEDUP_REMOVED lines=9> */
.L_x_71:
[----:B------:R-:W-:Y:S02]  /*4800*/  IMAD.MOV.U32 R38, RZ, RZ, R43 ;  /* 0x000000ffff267224 */ /* 0x000fe400078e002b */
[----:B------:R-:W-:Y:S02]  /*4810*/  IMAD.MOV.U32 R33, RZ, RZ, 0x8 ;  /* 0x00000008ff217424 */ /* 0x000fe400078e00ff */
[----:B------:R-:W-:-:S07]  /*4820*/  IMAD.MOV.U32 R44, RZ, RZ, R40 ;  /* 0x000000ffff2c7224 */ /* 0x000fce00078e0028 */
[----:B------:R-:W-:Y:S05]  /*4830*/  WARPSYNC.COLLECTIVE R39, `(.L_x_72) ;  /* 0x0000000027087348 */ /* 0x000fea0003c00000 */
[----:B------:R0:W1:Y:S02]  /*4840*/  SHFL.DOWN P1, R40, R38, R33, R32 ;  /* 0x0800002126287389 */ /* 0x0000640000020020 */
[----:B01----:R-:W-:Y:S05]  /*4850*/  ENDCOLLECTIVE ;  /* 0x000000000000791b */ /* 0x003fea0003800000 */
.L_x_72:
        /* <DEDUP_REMOVED lines=9> */
.L_x_73:
[----:B------:R-:W-:Y:S02]  /*48f0*/  IMAD.MOV.U32 R38, RZ, RZ, R41 ;  /* 0x000000ffff267224 */ /* 0x000fe400078e0029 */
[----:B------:R-:W-:Y:S02]  /*4900*/  IMAD.MOV.U32 R33, RZ, RZ, 0x10 ;  /* 0x00000010ff217424 */ /* 0x000fe400078e00ff */
[----:B------:R-:W-:-:S07]  /*4910*/  IMAD.MOV.U32 R44, RZ, RZ, R40 ;  /* 0x000000ffff2c7224 */ /* 0x000fce00078e0028 */
[----:B------:R-:W-:Y:S05]  /*4920*/  WARPSYNC.COLLECTIVE R39, `(.L_x_74) ;  /* 0x0000000027087348 */ /* 0x000fea0003c00000 */
[----:B------:R0:W1:Y:S02]  /*4930*/  SHFL.DOWN P1, R40, R38, R33, R32 ;  /* 0x0800002126287389 */ /* 0x0000640000020020 */
[----:B01----:R-:W-:Y:S05]  /*4940*/  ENDCOLLECTIVE ;  /* 0x000000000000791b */ /* 0x003fea0003800000 */
.L_x_74:
[----:B------:R-:W-:-:S05]  /*4950*/  SEL R44, R44, RZ, !P2 ;  /* 0x000000ff2c2c7207 */ /* 0x000fca0005000000 */
[----:B------:R-:W-:-:S04]  /*4960*/  IMAD.IADD R44, R45, 0x1, R44 ;  /* 0x000000012d2c7824 */ /* 0x000fc800078e022c */
[----:B------:R-:W-:Y:S02]  /*4970*/  IMAD.MOV.U32 R38, RZ, RZ, R44 ;  /* 0x000000ffff267224 */ /* 0x000fe400078e002c */
[----:B------:R-:W-:-:S07]  /*4980*/  IMAD.MOV.U32 R42, RZ, RZ, R40 ;  /* 0x000000ffff2a7224 */ /* 0x000fce00078e0028 */
[----:B------:R-:W-:Y:S05]  /*4990*/  WARPSYNC.COLLECTIVE R39, `(.L_x_75) ;  /* 0x0000000027087348 */ /* 0x000fea0003c00000 */
[----:B------:R0:W1:Y:S02]  /*49a0*/  SHFL.DOWN P1, R40, R38, R33, R32 ;  /* 0x0800002126287389 */ /* 0x0000640000020020 */
[----:B01----:R-:W-:Y:S05]  /*49b0*/  ENDCOLLECTIVE ;  /* 0x000000000000791b */ /* 0x003fea0003800000 */
.L_x_75:
[----:B------:R-:W-:Y:S05]  /*49c0*/  WARPSYNC.COLLECTIVE R39, `(.L_x_76) ;  /* 0x0000000027087348 */ /* 0x000fea0003c00000 */
[----:B------:R-:W-:Y:S01]  /*49d0*/  VOTE.ALL P0, P0 ;  /* 0x0000000000ff7806 */ /* 0x000fe20000000000 */
[----:B------:R-:W-:-:S12]  /*49e0*/  ENDCOLLECTIVE ;  /* 0x000000000000791b */ /* 0x000fd80003800000 */
.L_x_76:
[----:B------:R-:W-:-:S04]  /*49f0*/  ISETP.GT.AND P1, PT, R17, R32, PT ;  /* 0x000000201100720c */ /* 0x000fc80003f24270 */
[----:B------:R-:W-:Y:S02]  /*4a00*/  SEL R42, R42, RZ, !P1 ;  /* 0x000000ff2a2a7207 */ /* 0x000fe40004800000 */
[----:B------:R-:W-:Y:S02]  /*4a10*/  SEL R40, R40, RZ, !P1 ;  /* 0x000000ff28287207 */ /* 0x000fe40004800000 */
[----:B------:R-:W-:Y:S02]  /*4a20*/  IADD3 R18, PT, PT, R18, R41, R42 ;  /* 0x0000002912127210 */ /* 0x000fe40007ffe02a */
[----:B------:R-:W-:Y:S01]  /*4a30*/  IADD3 R19, PT, PT, R19, R44, R40 ;  /* 0x0000002c13137210 */ /* 0x000fe20007ffe028 */
[----:B------:R-:W-:Y:S06]  /*4a40*/  BRA `(.L_x_77) ;  /* 0xffffffcc00847947 */ /* 0x000fec000383ffff */
.L_x_28:
[----:B------:R-:W-:Y:S01]  /*4a50*/  BSSY B0, `(.L_x_78) ;  /* 0x0000006000007945 */ /* 0x000fe20003800000 */
[----:B------:R-:W-:Y:S01]  /*4a60*/  PLOP3.LUT P0, PT, P0, PT, PT, 0x8, 0x80 ;  /* 0x000000000080781c */ /* 0x000fe2000070e170 */
[----:B------:R-:W-:-:S12]  /*4a70*/  IMAD.MOV.U32 R39, RZ, RZ, -0x1 ;  /* 0xffffffffff277424 */ /* 0x000fd800078e00ff */
[----:B---3--:R-:W-:Y:S05]  /*4a80*/  WARPSYNC.COLLECTIVE R39, `(.L_x_79) ;  /* 0x0000000027087348 */ /* 0x008fea0003c00000 */
[----:B------:R-:W-:Y:S01]  /*4a90*/  VOTE.ANY P0, P0 ;  /* 0x0000000000ff7806 */ /* 0x000fe20000000100 */
[----:B---3--:R-:W-:-:S12]  /*4aa0*/  ENDCOLLECTIVE ;  /* 0x000000000000791b */ /* 0x008fd80003800000 */
.L_x_79:
[----:B------:R-:W-:Y:S05]  /*4ab0*/  BSYNC B0 ;  /* 0x0000000000007941 */ /* 0x000fea0003800000 */
.L_x_78:
[----:B------:R-:W-:Y:S05]  /*4ac0*/  BRA `(.L_x_80) ;  /* 0xffffffe000a87947 */ /* 0x000fea000383ffff */
.L_x_33:
[----:B------:R-:W0:Y:S01]  /*4ad0*/  S2R R28, SR_GEMASK ;  /* 0x00000000001c7919 */ /* 0x000e220000003c00 */
[----:B------:R-:W-:Y:S01]  /*4ae0*/  BSSY B0, `(.L_x_81) ;  /* 0x0000006000007945 */ /* 0x000fe20003800000 */
[----:B------:R-:W-:Y:S01]  /*4af0*/  PLOP3.LUT P1, PT, P0, PT, PT, 0x8, 0x80 ;  /* 0x000000000080781c */ /* 0x000fe2000072e170 */
[----:B------:R-:W-:-:S12]  /*4b00*/  IMAD.MOV.U32 R39, RZ, RZ, -0x1 ;  /* 0xffffffffff277424 */ /* 0x000fd800078e00ff */
[----:B0--3-5:R-:W-:Y:S05]  /*4b10*/  WARPSYNC.COLLECTIVE R39, `(.L_x_82) ;  /* 0x0000000027087348 */ /* 0x029fea0003c00000 */
[----:B------:R-:W-:Y:S01]  /*4b20*/  VOTE.ANY R39, PT, P1 ;  /* 0x0000000000277806 */ /* 0x000fe200008e0100 */
[----:B0--3-5:R-:W-:Y:S06]  /*4b30*/  ENDCOLLECTIVE ;  /* 0x000000000000791b */ /* 0x029fec0003800000 */
.L_x_82:
[----:B------:R-:W-:Y:S05]  /*4b40*/  BSYNC B0 ;  /* 0x0000000000007941 */ /* 0x000fea0003800000 */
.L_x_81:
[----:B------:R-:W-:Y:S01]  /*4b50*/  LOP3.LUT R39, R39, 0x80000000, R28, 0xec, !PT ;  /* 0x8000000027277812 */ /* 0x000fe200078eec1c */
[----:B------:R-:W-:Y:S02]  /*4b60*/  IMAD.MOV.U32 R38, RZ, RZ, R16 ;  /* 0x000000ffff267224 */ /* 0x000fe400078e0010 */
[----:B------:R-:W-:Y:S02]  /*4b70*/  IMAD.MOV.U32 R33, RZ, RZ, 0x1 ;  /* 0x00000001ff217424 */ /* 0x000fe400078e00ff */
[C---:B------:R-:W-:Y:S02]  /*4b80*/  VIADD R18, R39.reuse, 0xffffffff ;  /* 0xffffffff27127836 */ /* 0x040fe40000000000 */
[C---:B------:R-:W-:Y:S02]  /*4b90*/  VIADD R30, R0.reuse, 0x2 ;  /* 0x00000002001e7836 */ /* 0x040fe40000000000 */
[----:B------:R-:W-:Y:S01]  /*4ba0*/  VIADD R31, R0, 0x4 ;  /* 0x00000004001f7836 */ /* 0x000fe20000000000 */
[----:B------:R-:W-:Y:S01]  /*4bb0*/  LOP3.LUT R18, R39, R18, RZ, 0xc, !PT ;  /* 0x0000001227127212 */ /* 0x000fe200078e0cff */
[----:B------:R-:W-:-:S02]  /*4bc0*/  IMAD.MOV.U32 R39, RZ, RZ, -0x1 ;  /* 0xffffffffff277424 */ /* 0x000fc400078e00ff */
[----:B------:R-:W-:Y:S01]  /*4bd0*/  VIADD R34, R0, 0x8 ;  /* 0x0000000800227836 */ /* 0x000fe20000000000 */
[----:B------:R0:W1:Y:S06]  /*4be0*/  POPC R32, R18 ;  /* 0x0000001200207309 */ /* 0x00006c0000000000 */
[----:B01----:R-:W-:Y:S05]  /*4bf0*/  WARPSYNC.COLLECTIVE R39, `(.L_x_83) ;  /* 0x0000000027087348 */ /* 0x003fea0003c00000 */
[----:B-1----:R1:W2:Y:S02]  /*4c00*/  SHFL.DOWN P1, R40, R38, R33, R32 ;  /* 0x0800002126287389 */ /* 0x0022a40000020020 */
[----:B012---:R-:W-:Y:S05]  /*4c10*/  ENDCOLLECTIVE ;  /* 0x000000000000791b */ /* 0x007fea0003800000 */
.L_x_83:
[----:B------:R-:W-:Y:S01]  /*4c20*/  ISETP.GE.AND P0, PT, R0, R32, PT ;  /* 0x000000200000720c */ /* 0x000fe20003f06270 */
[----:B------:R-:W-:Y:S02]  /*4c30*/  IMAD.MOV.U32 R38, RZ, RZ, R17 ;  /* 0x000000ffff267224 */ /* 0x000fe400078e0011 */
[----:B------:R-:W-:-:S10]  /*4c40*/  IMAD.MOV.U32 R19, RZ, RZ, R40 ;  /* 0x000000ffff137224 */ /* 0x000fd400078e0028 */
[----:B------:R-:W-:Y:S05]  /*4c50*/  WARPSYNC.COLLECTIVE R39, `(.L_x_84) ;  /* 0x0000000027087348 */ /* 0x000fea0003c00000 */
[----:B------:R0:W1:Y:S02]  /*4c60*/  SHFL.DOWN P1, R40, R38, R33, R32 ;  /* 0x0800002126287389 */ /* 0x0000640000020020 */
[----:B01----:R-:W-:Y:S05]  /*4c70*/  ENDCOLLECTIVE ;  /* 0x000000000000791b */ /* 0x003fea0003800000 */
.L_x_84:
[----:B------:R-:W-:-:S05]  /*4c80*/  SEL R19, R19, RZ, !P0 ;  /* 0x000000ff13137207 */ /* 0x000fca0004000000 */
        /* <DEDUP_REMOVED lines=9> */
.L_x_85:
[----:B------:R-:W-:Y:S02]  /*4d20*/  IMAD.MOV.U32 R38, RZ, RZ, R21 ;  /* 0x000000ffff267224 */ /* 0x000fe400078e0015 */
[----:B------:R-:W-:-:S07]  /*4d30*/  IMAD.MOV.U32 R27, RZ, RZ, R40 ;  /* 0x000000ffff1b7224 */ /* 0x000fce00078e0028 */
[----:B------:R-:W-:Y:S05]  /*4d40*/  WARPSYNC.COLLECTIVE R39, `(.L_x_86) ;  /* 0x0000000027087348 */ /* 0x000fea0003c00000 */
[----:B------:R0:W1:Y:S02]  /*4d50*/  SHFL.DOWN P1, R40, R38, R33, R32 ;  /* 0x0800002126287389 */ /* 0x0000640000020020 */
[----:B01----:R-:W-:Y:S05]  /*4d60*/  ENDCOLLECTIVE ;  /* 0x000000000000791b */ /* 0x003fea0003800000 */
.L_x_86:
        /* <DEDUP_REMOVED lines=10> */
.L_x_87:
[----:B------:R-:W-:Y:S02]  /*4e10*/  IMAD.MOV.U32 R38, RZ, RZ, R27 ;  /* 0x000000ffff267224 */ /* 0x000fe400078e001b */
[----:B------:R-:W-:-:S07]  /*4e20*/  IMAD.MOV.U32 R16, RZ, RZ, R40 ;  /* 0x000000ffff107224 */ /* 0x000fce00078e0028 */
[----:B------:R-:W-:Y:S05]  /*4e30*/  WARPSYNC.COLLECTIVE R39, `(.L_x_88) ;  /* 0x0000000027087348 */ /* 0x000fea0003c00000 */
[----:B------:R0:W1:Y:S02]  /*4e40*/  SHFL.DOWN P1, R40, R38, R33, R32 ;  /* 0x0800002126287389 */ /* 0x0000640000020020 */
[----:B01----:R-:W-:Y:S05]  /*4e50*/  ENDCOLLECTIVE ;  /* 0x000000000000791b */ /* 0x003fea0003800000 */
.L_x_88:
        /* <DEDUP_REMOVED lines=10> */
.L_x_89:
[----:B------:R-:W-:Y:S02]  /*4f00*/  VIADD R27, R0, 0x10 ;  /* 0x00000010001b7836 */ /* 0x000fe40000000000 */
[----:B------:R-:W-:Y:S02]  /*4f10*/  IMAD.MOV.U32 R38, RZ, RZ, R35 ;  /* 0x000000ffff267224 */ /* 0x000fe400078e0023 */
[----:B------:R-:W-:-:S07]  /*4f20*/  IMAD.MOV.U32 R16, RZ, RZ, R40 ;  /* 0x000000ffff107224 */ /* 0x000fce00078e0028 */
[----:B------:R-:W-:Y:S05]  /*4f30*/  WARPSYNC.COLLECTIVE R39, `(.L_x_90) ;  /* 0x0000000027087348 */ /* 0x000fea0003c00000 */
[----:B------:R0:W1:Y:S02]  /*4f40*/  SHFL.DOWN P1, R40, R38, R33, R32 ;  /* 0x0800002126287389 */ /* 0x0000640000020020 */
[----:B01----:R-:W-:Y:S05]  /*4f50*/  ENDCOLLECTIVE ;  /* 0x000000000000791b */ /* 0x003fea0003800000 */
.L_x_90:
[----:B------:R-:W-:-:S05]  /*4f60*/  SEL R16, R16, RZ, !P0 ;  /* 0x000000ff10107207 */ /* 0x000fca0004000000 */
[----:B------:R-:W-:Y:S02]  /*4f70*/  IMAD.IADD R17, R19, 0x1, R16 ;  /* 0x0000000113117824 */ /* 0x000fe400078e0210 */
[----:B------:R-:W0:Y:S02]  /*4f80*/  LDC.64 R18, c[0x0][0x3a0] ;  /* 0x0000e800ff127b82 */ /* 0x000e240000000a00 */
[----:B------:R-:W-:Y:S02]  /*4f90*/  IMAD.MOV.U32 R38, RZ, RZ, R17 ;  /* 0x000000ffff267224 */ /* 0x000fe400078e0011 */
[----:B------:R-:W-:Y:S01]  /*4fa0*/  IMAD.MOV.U32 R33, RZ, RZ, 0x10 ;  /* 0x00000010ff217424 */ /* 0x000fe200078e00ff */
[----:B------:R-:W-:Y:S02]  /*4fb0*/  SEL R40, R40, RZ, !P0 ;  /* 0x000000ff28287207 */ /* 0x000fe40004000000 */
[----:B------:R-:W-:-:S03]  /*4fc0*/  ISETP.NE.AND P0, PT, R20, 0x65, PT ;  /* 0x000000651400780c */ /* 0x000fc60003f05270 */
[----:B------:R-:W-:-:S10]  /*4fd0*/  IMAD.IADD R21, R35, 0x1, R40 ;  /* 0x0000000123157824 */ /* 0x000fd400078e0228 */
[----:B0-----:R-:W-:Y:S05]  /*4fe0*/  WARPSYNC.COLLECTIVE R39, `(.L_x_91) ;  /* 0x0000000027087348 */ /* 0x001fea0003c00000 */
[----:B------:R1:W2:Y:S02]  /*4ff0*/  SHFL.DOWN P1, R40, R38, R33, R32 ;  /* 0x0800002126287389 */ /* 0x0002a40000020020 */
[----:B012---:R-:W-:Y:S05]  /*5000*/  ENDCOLLECTIVE ;  /* 0x000000000000791b */ /* 0x007fea0003800000 */
.L_x_91:
[----:B------:R-:W-:-:S05]  /*5010*/  IADD3 R36, P2, PT, R18, 0x100, RZ ;  /* 0x0000010012247810 */ /* 0x000fca0007f5e0ff */
[----:B------:R-:W-:Y:S02]  /*5020*/  IMAD.X R37, RZ, RZ, R19, P2 ;  /* 0x000000ffff257224 */ /* 0x000fe400010e0613 */
[----:B------:R-:W-:Y:S02]  /*5030*/  IMAD.MOV.U32 R38, RZ, RZ, R21 ;  /* 0x000000ffff267224 */ /* 0x000fe400078e0015 */
[----:B------:R-:W-:-:S07]  /*5040*/  IMAD.MOV.U32 R16, RZ, RZ, R40 ;  /* 0x000000ffff107224 */ /* 0x000fce00078e0028 */
[----:B------:R-:W-:Y:S05]  /*5050*/  WARPSYNC.COLLECTIVE R39, `(.L_x_92) ;  /* 0x0000000027087348 */ /* 0x000fea0003c00000 */
[----:B------:R0:W1:Y:S02]  /*5060*/  SHFL.DOWN P1, R40, R38, R33, R32 ;  /* 0x0800002126287389 */ /* 0x0000640000020020 */
[----:B01----:R-:W-:Y:S05]  /*5070*/  ENDCOLLECTIVE ;  /* 0x000000000000791b */ /* 0x003fea0003800000 */
.L_x_92:
[----:B------:R-:W-:Y:S05]  /*5080*/  WARPSYNC.COLLECTIVE R39, `(.L_x_93) ;  /* 0x0000000027087348 */ /* 0x000fea0003c00000 */
[----:B------:R-:W-:Y:S01]  /*5090*/  VOTE.ALL P0, P0 ;  /* 0x0000000000ff7806 */ /* 0x000fe20000000000 */
[----:B------:R-:W-:-:S12]  /*50a0*/  ENDCOLLECTIVE ;  /* 0x000000000000791b */ /* 0x000fd80003800000 */
.L_x_93:
[----:B------:R-:W-:-:S04]  /*50b0*/  ISETP.GT.AND P1, PT, R27, R32, PT ;  /* 0x000000201b00720c */ /* 0x000fc80003f24270 */
[----:B------:R-:W-:Y:S02]  /*50c0*/  SEL R16, R16, RZ, !P1 ;  /* 0x000000ff10107207 */ /* 0x000fe40004800000 */
[----:B------:R-:W-:-:S03]  /*50d0*/  SEL R40, R40, RZ, !P1 ;  /* 0x000000ff28287207 */ /* 0x000fc60004800000 */
[----:B------:R-:W-:Y:S02]  /*50e0*/  IMAD.IADD R16, R17, 0x1, R16 ;  /* 0x0000000111107824 */ /* 0x000fe400078e0210 */
[----:B------:R-:W-:Y:S01]  /*50f0*/  IMAD.IADD R17, R21, 0x1, R40 ;  /* 0x0000000115117824 */ /* 0x000fe200078e0228 */
[----:B------:R-:W-:Y:S06]  /*5100*/  BRA `(.L_x_94) ;  /* 0xffffffe000207947 */ /* 0x000fec000383ffff */
.L_x_35:
[----:B------:R-:W-:Y:S01]  /*5110*/  BSSY B0, `(.L_x_95) ;  /* 0x0000006000007945 */ /* 0x000fe20003800000 */
[----:B------:R-:W-:Y:S01]  /*5120*/  PLOP3.LUT P0, PT, P0, PT, PT, 0x8, 0x80 ;  /* 0x000000000080781c */ /* 0x000fe2000070e170 */
[----:B------:R-:W-:-:S12]  /*5130*/  IMAD.MOV.U32 R39, RZ, RZ, -0x1 ;  /* 0xffffffffff277424 */ /* 0x000fd800078e00ff */
[----:B------:R-:W-:Y:S05]  /*5140*/  WARPSYNC.COLLECTIVE R39, `(.L_x_96) ;  /* 0x0000000027087348 */ /* 0x000fea0003c00000 */
[----:B------:R-:W-:Y:S01]  /*5150*/  VOTE.ANY P0, P0 ;  /* 0x0000000000ff7806 */ /* 0x000fe20000000100 */
[----:B------:R-:W-:-:S12]  /*5160*/  ENDCOLLECTIVE ;  /* 0x000000000000791b */ /* 0x000fd80003800000 */
.L_x_96:
[----:B------:R-:W-:Y:S05]  /*5170*/  BSYNC B0 ;  /* 0x0000000000007941 */ /* 0x000fea0003800000 */
.L_x_95:
[----:B------:R-:W-:Y:S05]  /*5180*/  BRA `(.L_x_97) ;  /* 0xffffffe000387947 */ /* 0x000fea000383ffff */
.L_x_40:
[----:B------:R-:W-:Y:S01]  /*5190*/  BSSY B0, `(.L_x_98) ;  /* 0x0000007000007945 */ /* 0x000fe20003800000 */
[----:B------:R-:W-:Y:S01]  /*51a0*/  ISETP.NE.AND P0, PT, R33, 0x65, PT ;  /* 0x000000652100780c */ /* 0x000fe20003f05270 */
[----:B------:R-:W-:Y:S01]  /*51b0*/  IMAD.MOV.U32 R39, RZ, RZ, -0x1 ;  /* 0xffffffffff277424 */ /* 0x000fe200078e00ff */
[----:B------:R-:W-:-:S13]  /*51c0*/  PLOP3.LUT P1, PT, P1, PT, PT, 0x8, 0x80 ;  /* 0x000000000080781c */ /* 0x000fda0000f2e170 */
[----:B-----5:R-:W-:Y:S05]  /*51d0*/  WARPSYNC.COLLECTIVE R39, `(.L_x_99) ;  /* 0x0000000027087348 */ /* 0x020fea0003c00000 */
[----:B------:R-:W-:Y:S01]  /*51e0*/  VOTE.ANY R39, PT, P1 ;  /* 0x0000000000277806 */ /* 0x000fe200008e0100 */
[----:B-----5:R-:W-:Y:S06]  /*51f0*/  ENDCOLLECTIVE ;  /* 0x000000000000791b */ /* 0x020fec0003800000 */
.L_x_99:
[----:B------:R-:W-:Y:S05]  /*5200*/  BSYNC B0 ;  /* 0x0000000000007941 */ /* 0x000fea0003800000 */
.L_x_98:
        /* <DEDUP_REMOVED lines=11> */
.L_x_100:
[----:B------:R-:W-:Y:S01]  /*52c0*/  ISETP.GE.AND P2, PT, R0, R32, PT ;  /* 0x000000200000720c */ /* 0x000fe20003f46270 */
[----:B------:R-:W-:-:S03]  /*52d0*/  IMAD.MOV.U32 R38, RZ, RZ, R19 ;  /* 0x000000ffff267224 */ /* 0x000fc600078e0013 */
[----:B------:R-:W-:-:S09]  /*52e0*/  SEL R21, R40, RZ, !P2 ;  /* 0x000000ff28157207 */ /* 0x000fd20005000000 */
[----:B------:R-:W-:Y:S05]  /*52f0*/  WARPSYNC.COLLECTIVE R39, `(.L_x_101) ;  /* 0x0000000027087348 */ /* 0x000fea0003c00000 */
[----:B------:R0:W1:Y:S02]  /*5300*/  SHFL.DOWN P1, R40, R38, R33, R32 ;  /* 0x0800002126287389 */ /* 0x0000640000020020 */
[----:B01----:R-:W-:Y:S05]  /*5310*/  ENDCOLLECTIVE ;  /* 0x000000000000791b */ /* 0x003fea0003800000 */
.L_x_101:
[----:B------:R-:W-:-:S04]  /*5320*/  IMAD.IADD R21, R18, 0x1, R21 ;  /* 0x0000000112157824 */ /* 0x000fc800078e0215 */
[----:B------:R-:W-:Y:S02]  /*5330*/  IMAD.MOV.U32 R38, RZ, RZ, R21 ;  /* 0x000000ffff267224 */ /* 0x000fe400078e0015 */
[----:B------:R-:W-:Y:S02]  /*5340*/  IMAD.MOV.U32 R33, RZ, RZ, 0x2 ;  /* 0x00000002ff217424 */ /* 0x000fe400078e00ff */
[----:B------:R-:W-:-:S07]  /*5350*/  IMAD.MOV.U32 R35, RZ, RZ, R40 ;  /* 0x000000ffff237224 */ /* 0x000fce00078e0028 */
[----:B------:R-:W-:Y:S05]  /*5360*/  WARPSYNC.COLLECTIVE R39, `(.L_x_102) ;  /* 0x0000000027087348 */ /* 0x000fea0003c00000 */
[----:B------:R0:W1:Y:S02]  /*5370*/  SHFL.DOWN P1, R40, R38, R33, R32 ;  /* 0x0800002126287389 */ /* 0x0000640000020020 */
[----:B01----:R-:W-:Y:S05]  /*5380*/  ENDCOLLECTIVE ;  /* 0x000000000000791b */ /* 0x003fea0003800000 */
.L_x_102:
        /* <DEDUP_REMOVED lines=9> */
.L_x_103:
[----:B------:R-:W-:Y:S02]  /*5420*/  IMAD.MOV.U32 R38, RZ, RZ, R35 ;  /* 0x000000ffff267224 */ /* 0x000fe400078e0023 */
[----:B------:R-:W-:Y:S02]  /*5430*/  IMAD.MOV.U32 R33, RZ, RZ, 0x4 ;  /* 0x00000004ff217424 */ /* 0x000fe400078e00ff */
[----:B------:R-:W-:-:S07]  /*5440*/  IMAD.MOV.U32 R41, RZ, RZ, R40 ;  /* 0x000000ffff297224 */ /* 0x000fce00078e0028 */
[----:B------:R-:W-:Y:S05]  /*5450*/  WARPSYNC.COLLECTIVE R39, `(.L_x_104) ;  /* 0x0000000027087348 */ /* 0x000fea0003c00000 */
[----:B------:R0:W1:Y:S02]  /*5460*/  SHFL.DOWN P1, R40, R38, R33, R32 ;  /* 0x0800002126287389 */ /* 0x0000640000020020 */
[----:B01----:R-:W-:Y:S05]  /*5470*/  ENDCOLLECTIVE ;  /* 0x000000000000791b */ /* 0x003fea0003800000 */
.L_x_104:
        /* <DEDUP_REMOVED lines=9> */
.L_x_105:
[----:B------:R-:W-:Y:S02]  /*5510*/  IMAD.MOV.U32 R38, RZ, RZ, R21 ;  /* 0x000000ffff267224 */ /* 0x000fe400078e0015 */
[----:B------:R-:W-:Y:S02]  /*5520*/  IMAD.MOV.U32 R33, RZ, RZ, 0x8 ;  /* 0x00000008ff217424 */ /* 0x000fe400078e00ff */
[----:B------:R-:W-:-:S07]  /*5530*/  IMAD.MOV.U32 R20, RZ, RZ, R40 ;  /* 0x000000ffff147224 */ /* 0x000fce00078e0028 */
[----:B------:R-:W-:Y:S05]  /*5540*/  WARPSYNC.COLLECTIVE R39, `(.L_x_106) ;  /* 0x0000000027087348 */ /* 0x000fea0003c00000 */
[----:B------:R0:W1:Y:S02]  /*5550*/  SHFL.DOWN P1, R40, R38, R33, R32 ;  /* 0x0800002126287389 */ /* 0x0000640000020020 */
[----:B01----:R-:W-:Y:S05]  /*5560*/  ENDCOLLECTIVE ;  /* 0x000000000000791b */ /* 0x003fea0003800000 */
.L_x_106:
        /* <DEDUP_REMOVED lines=9> */
.L_x_107:
[----:B------:R-:W-:Y:S02]  /*5600*/  IMAD.MOV.U32 R38, RZ, RZ, R35 ;  /* 0x000000ffff267224 */ /* 0x000fe400078e0023 */
[----:B------:R-:W-:Y:S02]  /*5610*/  IMAD.MOV.U32 R33, RZ, RZ, 0x10 ;  /* 0x00000010ff217424 */ /* 0x000fe400078e00ff */
[----:B------:R-:W-:-:S07]  /*5620*/  IMAD.MOV.U32 R20, RZ, RZ, R40 ;  /* 0x000000ffff147224 */ /* 0x000fce00078e0028 */
[----:B------:R-:W-:Y:S05]  /*5630*/  WARPSYNC.COLLECTIVE R39, `(.L_x_108) ;  /* 0x0000000027087348 */ /* 0x000fea0003c00000 */
[----:B------:R0:W1:Y:S02]  /*5640*/  SHFL.DOWN P1, R40, R38, R33, R32 ;  /* 0x0800002126287389 */ /* 0x0000640000020020 */
[----:B01----:R-:W-:Y:S05]  /*5650*/  ENDCOLLECTIVE ;  /* 0x000000000000791b */ /* 0x003fea0003800000 */
.L_x_108:
[----:B------:R-:W-:-:S05]  /*5660*/  SEL R20, R20, RZ, !P2 ;  /* 0x000000ff14147207 */ /* 0x000fca0005000000 */
[----:B------:R-:W-:-:S04]  /*5670*/  IMAD.IADD R20, R43, 0x1, R20 ;  /* 0x000000012b147824 */ /* 0x000fc800078e0214 */
[----:B------:R-:W-:Y:S02]  /*5680*/  IMAD.MOV.U32 R38, RZ, RZ, R20 ;  /* 0x000000ffff267224 */ /* 0x000fe400078e0014 */
[----:B------:R-:W-:-:S07]  /*5690*/  IMAD.MOV.U32 R41, RZ, RZ, R40 ;  /* 0x000000ffff297224 */ /* 0x000fce00078e0028 */
[----:B------:R-:W-:Y:S05]  /*56a0*/  WARPSYNC.COLLECTIVE R39, `(.L_x_109) ;  /* 0x0000000027087348 */ /* 0x000fea0003c00000 */
[----:B------:R0:W1:Y:S02]  /*56b0*/  SHFL.DOWN P1, R40, R38, R33, R32 ;  /* 0x0800002126287389 */ /* 0x0000640000020020 */
[----:B01----:R-:W-:Y:S05]  /*56c0*/  ENDCOLLECTIVE ;  /* 0x000000000000791b */ /* 0x003fea0003800000 */
.L_x_109:
[----:B------:R-:W-:Y:S05]  /*56d0*/  WARPSYNC.COLLECTIVE R39, `(.L_x_110) ;  /* 0x0000000027087348 */ /* 0x000fea0003c00000 */
[----:B------:R-:W-:Y:S01]  /*56e0*/  VOTE.ALL P0, P0 ;  /* 0x0000000000ff7806 */ /* 0x000fe20000000000 */
[----:B------:R-:W-:-:S12]  /*56f0*/  ENDCOLLECTIVE ;  /* 0x000000000000791b */ /* 0x000fd80003800000 */
.L_x_110:
[----:B------:R-:W-:-:S04]  /*5700*/  ISETP.GT.AND P1, PT, R27, R32, PT ;  /* 0x000000201b00720c */ /* 0x000fc80003f24270 */
[----:B------:R-:W-:Y:S02]  /*5710*/  SEL R41, R41, RZ, !P1 ;  /* 0x000000ff29297207 */ /* 0x000fe40004800000 */
[----:B------:R-:W-:Y:S02]  /*5720*/  SEL R40, R40, RZ, !P1 ;  /* 0x000000ff28287207 */ /* 0x000fe40004800000 */
[----:B------:R-:W-:Y:S02]  /*5730*/  IADD3 R16, PT, PT, R16, R35, R41 ;  /* 0x0000002310107210 */ /* 0x000fe40007ffe029 */
[----:B------:R-:W-:Y:S01]  /*5740*/  IADD3 R17, PT, PT, R17, R20, R40 ;  /* 0x0000001411117210 */ /* 0x000fe20007ffe028 */
[----:B------:R-:W-:Y:S06]  /*5750*/  BRA `(.L_x_111) ;  /* 0xffffffdc00ac7947 */ /* 0x000fec000383ffff */
.L_x_112:
[----:B------:R-:W-:-:S00]  /*5760*/  BRA `(.L_x_112) ;  /* 0xfffffffc00fc7947 */ /* 0x000fc0000383ffff */
[----:B------:R-:W-:-:S00]  /*5770*/  NOP ;  /* 0x0000000000007918 */ /* 0x000fc00000000000 */
        /* <DEDUP_REMOVED lines=8> */
.L_x_228:


//--------------------- .text._ZN3cub18CUB_300001_SM_10006detail4scan16DeviceScanKernelINS2_10policy_hubI5uint2S5_S5_j11uint2_adderE10Policy1000EN6thrust24THRUST_300001_SM_1000_NS10device_ptrIS5_EESC_NS0_13ScanTileStateIS5_Lb0EEES6_NS1_10InputValueIS5_PS5_EEjS5_Lb0ES5_EEvT0_T1_T2_iT3_T4_T5_ --------------------------
	.section	.text._ZN3cub18CUB_300001_SM_10006detail4scan16DeviceScanKernelINS2_10policy_hubI5uint2S5_S5_j11uint2_adderE10Policy1000EN6thrust24THRUST_300001_SM_1000_NS10device_ptrIS5_EESC_NS0_13ScanTileStateIS5_Lb0EEES6_NS1_10InputValueIS5_PS5_EEjS5_Lb0ES5_EEvT0_T1_T2_iT3_T4_T5_,"ax",@progbits
	.align	128
        .global         _ZN3cub18CUB_300001_SM_10006detail4scan16DeviceScanKernelINS2_10policy_hubI5uint2S5_S5_j11uint2_adderE10Policy1000EN6thrust24THRUST_300001_SM_1000_NS10device_ptrIS5_EESC_NS0_13ScanTileStateIS5_Lb0EEES6_NS1_10InputValueIS5_PS5_EEjS5_Lb0ES5_EEvT0_T1_T2_iT3_T4_T5_
        .type           _ZN3cub18CUB_300001_SM_10006detail4scan16DeviceScanKernelINS2_10policy_hubI5uint2S5_S5_j11uint2_adderE10Policy1000EN6thrust24THRUST_300001_SM_1000_NS10device_ptrIS5_EESC_NS0_13ScanTileStateIS5_Lb0EEES6_NS1_10InputValueIS5_PS5_EEjS5_Lb0ES5_EEvT0_T1_T2_iT3_T4_T5_,@function
        .size           _ZN3cub18CUB_300001_SM_10006detail4scan16DeviceScanKernelINS2_10policy_hubI5uint2S5_S5_j11uint2_adderE10Policy1000EN6thrust24THRUST_300001_SM_1000_NS10device_ptrIS5_EESC_NS0_13ScanTileStateIS5_Lb0EEES6_NS1_10InputValueIS5_PS5_EEjS5_Lb0ES5_EEvT0_T1_T2_iT3_T4_T5_,(.L_x_229 - _ZN3cub18CUB_300001_SM_10006detail4scan16DeviceScanKernelINS2_10policy_hubI5uint2S5_S5_j11uint2_adderE10Policy1000EN6thrust24THRUST_300001_SM_1000_NS10device_ptrIS5_EESC_NS0_13ScanTileStateIS5_Lb0EEES6_NS1_10InputValueIS5_PS5_EEjS5_Lb0ES5_EEvT0_T1_T2_iT3_T4_T5_)
        .other          _ZN3cub18CUB_300001_SM_10006detail4scan16DeviceScanKernelINS2_10policy_hubI5uint2S5_S5_j11uint2_adderE10Policy1000EN6thrust24THRUST_300001_SM_1000_NS10device_ptrIS5_EESC_NS0_13ScanTileStateIS5_Lb0EEES6_NS1_10InputValueIS5_PS5_EEjS5_Lb0ES5_EEvT0_T1_T2_iT3_T4_T5_,@"STO_CUDA_ENTRY STV_DEFAULT"
_ZN3cub18CUB_300001_SM_10006detail4scan16DeviceScanKernelINS2_10policy_hubI5uint2S5_S5_j11uint2_adderE10Policy1000EN6thrust24THRUST_300001_SM_1000_NS10device_ptrIS5_EESC_NS0_13ScanTileStateIS5_Lb0EEES6_NS1_10InputValueIS5_PS5_EEjS5_Lb0ES5_EEvT0_T1_T2_iT3_T4_T5_:
.text._ZN3cub18CUB_300001_SM_10006detail4scan16DeviceScanKernelINS2_10policy_hubI5uint2S5_S5_j11uint2_adderE10Policy1000EN6thrust24THRUST_300001_SM_1000_NS10device_ptrIS5_EESC_NS0_13ScanTileStateIS5_Lb0EEES6_NS1_10InputValueIS5_PS5_EEjS5_Lb0ES5_EEvT0_T1_T2_iT3_T4_T5_:
[----:B------:R-:W-:Y:S01]  /*0000*/  LDC R1, c[0x0][0x37c] ;  /* 0x0000df00ff017b82 */ /* 0x000fe20000000800 */
[----:B------:R-:W0:Y:S01]  /*0010*/  LDCU UR4, c[0x0][0x3b0] ;  /* 0x00007600ff0477ac */ /* 0x000e220008000800 */
[----:B------:R-:W1:Y:S06]  /*0020*/  LDCU.64 UR14, c[0x0][0x358] ;  /* 0x00006b00ff0e77ac */ /* 0x000e6c0008000a00 */
[----:B------:R-:W2:Y:S01]  /*0030*/  S2UR UR8, SR_CTAID.X ;  /* 0x00000000000879c3 */ /* 0x000ea20000002500 */
[----:B------:R-:W3:Y:S01]  /*0040*/  LDCU UR9, c[0x0][0x3c0] ;  /* 0x00007800ff0977ac */ /* 0x000ee20008000800 */
[----:B0-----:R-:W-:-:S06]  /*0050*/  UPRMT UR4, UR4, 0x7770, URZ ;  /* 0x0000777004047896 */ /* 0x001fcc00080000ff */
[----:B------:R-:W-:-:S05]  /*0060*/  ISETP.NE.AND P0, PT, RZ, UR4, PT ;  /* 0x00000004ff007c0c */ /* 0x000fca000bf05270 */
[----:B------:R-:W2:Y:S08]  /*0070*/  LDCU UR4, c[0x0][0x3a8] ;  /* 0x00007500ff0477ac */ /* 0x000eb00008000800 */
[----:B------:R-:W1:Y:S02]  /*0080*/  @P0 LDC.64 R2, c[0x0][0x3b8] ;  /* 0x0000ee00ff020b82 */ /* 0x000e640000000a00 */
[----:B-1----:R0:W5:Y:S01]  /*0090*/  @P0 LDG.E.64 R4, desc[UR14][R2.64] ;  /* 0x0000000e02040981 */ /* 0x002162000c1e1b00 */
[----:B--2---:R-:W-:-:S04]  /*00a0*/  UIADD3 UR8, UPT, UPT, UR8, UR4, URZ ;  /* 0x0000000408087290 */ /* 0x004fc8000fffe0ff */
[----:B------:R-:W-:-:S04]  /*00b0*/  UIMAD UR13, UR8, 0x380, URZ ;  /* 0x00000380080d78a4 */ /* 0x000fc8000f8e02ff */
[----:B---3--:R-:W-:-:S04]  /*00c0*/  UIADD3 UR9, UPT, UPT, -UR13, UR9, URZ ;  /* 0x000000090d097290 */ /* 0x008fc8000fffe1ff */
[----:B------:R-:W-:Y:S01]  /*00d0*/  UISETP.GE.U32.AND UP0, UPT, UR9, 0x381, UPT ;  /* 0x000003810900788c */ /* 0x000fe2000bf06070 */
[----:B------:R-:W1:Y:S08]  /*00e0*/  @!P0 LDC R4, c[0x0][0x3b8] ;  /* 0x0000ee00ff048b82 */ /* 0x000e700000000800 */
[----:B------:R-:W2:Y:S01]  /*00f0*/  @!P0 LDC R5, c[0x0][0x3bc] ;  /* 0x0000ef00ff058b82 */ /* 0x000ea20000000800 */
[----:B0-----:R-:W-:Y:S05]  /*0100*/  BRA.U !UP0, `(.L_x_113) ;  /* 0x0000001d084c7547 */ /* 0x001fea000b800000 */
[----:B------:R-:W0:Y:S01]  /*0110*/  S2R R28, SR_TID.X ;  /* 0x00000000001c7919 */ /* 0x000e220000002100 */
[----:B------:R-:W3:Y:S01]  /*0120*/  LDCU.64 UR4, c[0x0][0x380] ;  /* 0x00007000ff0477ac */ /* 0x000ee20008000a00 */
[C---:B0-----:R-:W-:Y:S02]  /*0130*/  LOP3.LUT R0, R28.reuse, 0x1f, RZ, 0xc0, !PT ;  /* 0x0000001f1c007812 */ /* 0x041fe400078ec0ff */
[----:B------:R-:W-:-:S05]  /*0140*/  LOP3.LUT R3, R28, 0x3e0, RZ, 0xc0, !PT ;  /* 0x000003e01c037812 */ /* 0x000fca00078ec0ff */
[----:B------:R-:W-:-:S05]  /*0150*/  IMAD R0, R3, 0x7, R0 ;  /* 0x0000000703007824 */ /* 0x000fca00078e0200 */
[----:B------:R-:W-:-:S05]  /*0160*/  IADD3 R2, P0, PT, R0, UR13, RZ ;  /* 0x0000000d00027c10 */ /* 0x000fca000ff1e0ff */
[----:B------:R-:W-:Y:S02]  /*0170*/  IMAD.X R3, RZ, RZ, RZ, P0 ;  /* 0x000000ffff037224 */ /* 0x000fe400000e06ff */
        /* <DEDUP_REMOVED lines=11> */
[----:B------:R-:W0:Y:S01]  /*0230*/  S2UR UR9, SR_CgaCtaId ;  /* 0x00000000000979c3 */ /* 0x000e220000008800 */
[----:B------:R-:W-:Y:S01]  /*0240*/  SHF.R.U32.HI R26, RZ, 0x5, R28 ;  /* 0x00000005ff1a7819 */ /* 0x000fe2000001161c */
[----:B------:R-:W-:Y:S01]  /*0250*/  UMOV UR4, 0x400 ;  /* 0x0000040000047882 */ /* 0x000fe20000000000 */
[----:B------:R-:W1:Y:S01]  /*0260*/  S2R R3, SR_LANEID ;  /* 0x0000000000037919 */ /* 0x000e620000000000 */
[----:B------:R-:W-:Y:S01]  /*0270*/  UISETP.NE.AND UP0, UPT, UR8, URZ, UPT ;  /* 0x000000ff0800728c */ /* 0x000fe2000bf05270 */
[----:B------:R-:W-:Y:S01]  /*0280*/  BSSY.RECONVERGENT B0, `(.L_x_114) ;  /* 0x000018b000007945 */ /* 0x000fe20003800200 */
[----:B0-----:R-:W-:Y:S01]  /*0290*/  ULEA UR9, UR9, UR4, 0x18 ;  /* 0x0000000409097291 */ /* 0x001fe2000f8ec0ff */
[----:B-1----:R-:W-:-:S05]  /*02a0*/  IMAD R20, R26, 0xe0, R3 ;  /* 0x000000e01a147824 */ /* 0x002fca00078e0203 */
        /* <DEDUP_REMOVED lines=72> */
[----:B------:R-:W2:Y:S01]  /*0730*/  LDS.128 R16, [UR9+0x30] ;  /* 0x00003009ff107984 */ /* 0x000ea20008000c00 */
[----:B-1----:R-:W-:Y:S01]  /*0740*/  SEL R29, R29, RZ, P2 ;  /* 0x000000ff1d1d7207 */ /* 0x002fe20001000000 */
[----:B0-----:R-:W-:Y:S02]  /*0750*/  IMAD.IADD R34, R13, 0x1, R15 ;  /* 0x000000010d227824 */ /* 0x001fe400078e020f */
[----:B------:R-:W-:-:S03]  /*0760*/  IMAD.IADD R15, R12, 0x1, R14 ;  /* 0x000000010c0f7824 */ /* 0x000fc600078e020e */
[C---:B------:R-:W-:Y:S01]  /*0770*/  SEL R13, R34.reuse, R13, !P0 ;  /* 0x0000000d220d7207 */ /* 0x040fe20004000000 */
[----:B--2---:R-:W-:Y:S01]  /*0780*/  IMAD.IADD R34, R34, 0x1, R17 ;  /* 0x0000000122227824 */ /* 0x004fe200078e0211 */
[C---:B------:R-:W-:Y:S01]  /*0790*/  SEL R12, R15.reuse, R12, !P0 ;  /* 0x0000000c0f0c7207 */ /* 0x040fe20004000000 */
[----:B------:R-:W-:Y:S01]  /*07a0*/  IMAD.IADD R15, R15, 0x1, R16 ;  /* 0x000000010f0f7824 */ /* 0x000fe200078e0210 */
[----:B------:R-:W-:Y:S02]  /*07b0*/  ISETP.GE.U32.AND P0, PT, R28, 0x20, PT ;  /* 0x000000201c00780c */ /* 0x000fe40003f06070 */
[----:B------:R-:W-:Y:S02]  /*07c0*/  SEL R13, R34, R13, !P1 ;  /* 0x0000000d220d7207 */ /* 0x000fe40004800000 */
[----:B------:R-:W-:Y:S02]  /*07d0*/  SEL R12, R15, R12, !P1 ;  /* 0x0000000c0f0c7207 */ /* 0x000fe40004800000 */
[----:B------:R-:W-:-:S02]  /*07e0*/  SEL R14, R13, RZ, P0 ;  /* 0x000000ff0d0e7207 */ /* 0x000fc40000000000 */
        /* <DEDUP_REMOVED lines=15> */
.L_x_115:
[----:B-123-5:R-:W-:Y:S02]  /*08e0*/  IADD3 R5, PT, PT, R20, R22, R24 ;  /* 0x0000001614057210 */ /* 0x02efe40007ffe018 */
[----:B------:R-:W-:Y:S02]  /*08f0*/  IADD3 R4, PT, PT, R21, R23, R25 ;  /* 0x0000001715047210 */ /* 0x000fe40007ffe019 */
[----:B0---4-:R-:W-:Y:S02]  /*0900*/  IADD3 R5, PT, PT, R8, R10, R5 ;  /* 0x0000000a08057210 */ /* 0x011fe40007ffe005 */
        /* <DEDUP_REMOVED lines=66> */
[----:B------:R-:W-:Y:S01]  /*0d30*/  IMAD.U32 R13, RZ, RZ, UR8 ;  /* 0x00000008ff0d7e24 */ /* 0x000fe2000f8e00ff */
[----:B------:R-:W0:Y:S01]  /*0d40*/  LDCU UR4, c[0x0][0x370] ;  /* 0x00006e00ff0477ac */ /* 0x000e220008000800 */
[----:B------:R-:W-:Y:S01]  /*0d50*/  IMAD.U32 R19, RZ, RZ, UR8 ;  /* 0x00000008ff137e24 */ /* 0x000fe2000f8e00ff */
[----:B------:R-:W-:-:S05]  /*0d60*/  LOP3.LUT R12, RZ, R28, RZ, 0x33, !PT ;  /* 0x0000001cff0c7212 */ /* 0x000fca00078e33ff */
[----:B------:R-:W-:-:S04]  /*0d70*/  VIADD R12, R12, UR8 ;  /* 0x000000080c0c7c36 */ /* 0x000fc80008000000 */
[----:B------:R-:W1:Y:S01]  /*0d80*/  @!P0 LDC.64 R14, c[0x0][0x398] ;  /* 0x0000e600ff0e8b82 */ /* 0x000e620000000a00 */
[----:B------:R2:W-:Y:S01]  /*0d90*/  @!P0 STS.64 [UR9+0x18], R26 ;  /* 0x0000181aff008988 */ /* 0x0005e20008000a09 */
[----:B0-----:R-:W-:-:S06]  /*0da0*/  UISETP.GT.U32.AND UP0, UPT, UR4, 0x1f3, UPT ;  /* 0x000001f30400788c */ /* 0x001fcc000bf04070 */
[----:B------:R-:W0:Y:S01]  /*0db0*/  @!P0 LDC.64 R16, c[0x0][0x390] ;  /* 0x0000e400ff108b82 */ /* 0x000e220000000a00 */
[----:B-1----:R-:W-:-:S04]  /*0dc0*/  @!P0 IMAD.WIDE R14, R13, 0x8, R14 ;  /* 0x000000080d0e8825 */ /* 0x002fc800078e020e */
[----:B------:R-:W-:Y:S01]  /*0dd0*/  @!P0 IMAD.MOV.U32 R13, RZ, RZ, 0x64 ;  /* 0x00000064ff0d8424 */ /* 0x000fe200078e00ff */
[----:B------:R2:W-:Y:S01]  /*0de0*/  @!P0 ST.E.64.STRONG.GPU desc[UR14][R14.64+0x100], R26 ;  /* 0x0001001a0e008985 */ /* 0x0005e2000c10fb0e */
[----:B0-----:R-:W-:Y:S01]  /*0df0*/  @!P0 IMAD.WIDE R16, R19, 0x4, R16 ;  /* 0x0000000413108825 */ /* 0x001fe200078e0210 */
[----:B------:R-:W-:Y:S06]  /*0e00*/  @!P0 MEMBAR.ALL.GPU ;  /* 0x0000000000008992 */ /* 0x000fec000000a000 */
[----:B------:R-:W-:-:S00]  /*0e10*/  @!P0 ERRBAR ;  /* 0x00000000000089ab */ /* 0x000fc00000000000 */
[----:B------:R-:W-:Y:S06]  /*0e20*/  @!P0 CGAERRBAR ;  /* 0x00000000000085ab */ /* 0x000fec0000000000 */
[----:B------:R2:W-:Y:S01]  /*0e30*/  @!P0 ST.E.STRONG.GPU desc[UR14][R16.64+0x80], R13 ;  /* 0x0000800d10008985 */ /* 0x0005e2000c10f90e */
[----:B------:R-:W-:Y:S05]  /*0e40*/  BRA.U UP0, `(.L_x_118) ;  /* 0x0000000100087547 */ /* 0x000fea000b800000 */
[----:B------:R0:W-:Y:S06]  /*0e50*/  MEMBAR.SC.CTA ;  /* 0x0000000000007992 */ /* 0x0001ec0000000000 */
[----:B0-----:R-:W-:Y:S05]  /*0e60*/  BRA `(.L_x_119) ;  /* 0x0000000000087947 */ /* 0x001fea0003800000 */
.L_x_118:
[----:B------:R-:W-:Y:S05]  /*0e70*/  NANOSLEEP 0x1c2 ;  /* 0x000001c20000795d */ /* 0x000fea0003800000 */
[----:B------:R-:W-:Y:S01]  /*0e80*/  NOP ;  /* 0x0000000000007918 */ /* 0x000fe20000000000 */
.L_x_119:
[----:B--2---:R-:W0:Y:S02]  /*0e90*/  LDC.64 R14, c[0x0][0x390] ;  /* 0x0000e400ff0e7b82 */ /* 0x004e240000000a00 */
[----:B0-----:R-:W-:-:S07]  /*0ea0*/  IMAD.WIDE R14, R12, 0x4, R14 ;  /* 0x000000040c0e7825 */ /* 0x001fce00078e020e */
.L_x_121:
        /* <DEDUP_REMOVED lines=10> */
.L_x_159:
        /* <DEDUP_REMOVED lines=10> */
.L_x_123:
[----:B------:R-:W0:Y:S02]  /*0ff0*/  LDC.64 R16, c[0x0][0x3a0] ;  /* 0x0000e800ff107b82 */ /* 0x000e240000000a00 */
[----:B0-----:R-:W-:-:S06]  /*1000*/  IMAD.WIDE R16, R12, 0x8, R16 ;  /* 0x000000080c107825 */ /* 0x001fcc00078e0210 */
[----:B------:R-:W5:Y:S02]  /*1010*/  LD.E.64.STRONG.GPU R16, desc[UR14][R16.64+0x100] ;  /* 0x0001000e10107980 */ /* 0x000f64000c10fb00 */
.L_x_124:
[----:B------:R-:W-:Y:S05]  /*1020*/  BSYNC.RECONVERGENT B1 ;  /* 0x0000000000017941 */ /* 0x000fea0003800200 */
.L_x_122:
[----:B------:R-:W-:-:S03]  /*1030*/  UMOV UR4, 0xffffffff ;  /* 0xffffffff00047882 */ /* 0x000fc60000000000 */
[----:B------:R-:W-:Y:S05]  /*1040*/  BRA.DIV UR4, `(.L_x_125) ;  /* 0x0000002e04347947 */ /* 0x000fea000b800000 */
[----:B------:R-:W0:Y:S01]  /*1050*/  S2R R13, SR_GEMASK ;  /* 0x00000000000d7919 */ /* 0x000e220000003c00 */
        /* <DEDUP_REMOVED lines=55> */
.L_x_173:
[----:B------:R-:W-:Y:S05]  /*13d0*/  @!P0 BRA `(.L_x_126) ;  /* 0x0000000400208947 */ /* 0x000fea0003800000 */
.L_x_133:
[----:B------:R-:W-:Y:S01]  /*13e0*/  IMAD.MOV.U32 R32, RZ, RZ, R36 ;  /* 0x000000ffff207224 */ /* 0x000fe200078e0024 */
[----:B------:R-:W-:Y:S05]  /*13f0*/  YIELD ;  /* 0x0000000000007946 */ /* 0x000fea0003800000 */
[----:B------:R-:W-:Y:S02]  /*1400*/  IMAD.MOV.U32 R33, RZ, RZ, R37 ;  /* 0x000000ffff217224 */ /* 0x000fe400078e0025 */
[----:B------:R-:W-:-:S07]  /*1410*/  IMAD.WIDE R32, R12, 0x4, R32 ;  /* 0x000000040c207825 */ /* 0x000fce00078e0220 */
.L_x_128:
        /* <DEDUP_REMOVED lines=10> */
.L_x_176:
        /* <DEDUP_REMOVED lines=9> */
.L_x_130:
[----:B------:R-:W-:-:S06]  /*1550*/  IMAD.WIDE R30, R12, 0x8, R28 ;  /* 0x000000080c1e7825 */ /* 0x000fcc00078e021c */
[----:B------:R-:W5:Y:S02]  /*1560*/  LD.E.64.STRONG.GPU R30, desc[UR14][R30.64+-0x100] ;  /* 0xffff000e1e1e7980 */ /* 0x000f64000c10fb00 */
.L_x_131:
[----:B------:R-:W-:Y:S05]  /*1570*/  BSYNC.RECONVERGENT B1 ;  /* 0x0000000000017941 */ /* 0x000fea0003800200 */
.L_x_129:
        /* <DEDUP_REMOVED lines=45> */
.L_x_190:
[----:B------:R-:W-:Y:S05]  /*1850*/  @P0 BRA `(.L_x_133) ;  /* 0xfffffff800e00947 */ /* 0x000fea000383ffff */
.L_x_126:
        /* <DEDUP_REMOVED lines=12> */
[----:B------:R-:W2:Y:S01]  /*1920*/  LDCU.64 UR6, c[0x0][0x390] ;  /* 0x00007200ff0677ac */ /* 0x000ea20008000a00 */
[----:B------:R-:W-:Y:S01]  /*1930*/  IMAD.MOV.U32 R3, RZ, RZ, 0x65 ;  /* 0x00000065ff037424 */ /* 0x000fe200078e00ff */
[----:B------:R-:W-:Y:S01]  /*1940*/  UMOV UR10, 0x400 ;  /* 0x00000400000a7882 */ /* 0x000fe20000000000 */
[----:B-1----:R-:W-:Y:S02]  /*1950*/  UIMAD.WIDE UR4, UR8, 0x8, UR4 ;  /* 0x00000008080478a5 */ /* 0x002fe4000f8e0204 */
[----:B--2---:R-:W-:-:S02]  /*1960*/  UIMAD.WIDE UR6, UR8, 0x4, UR6 ;  /* 0x00000004080678a5 */ /* 0x004fc4000f8e0206 */
[----:B0-----:R-:W-:Y:S02]  /*1970*/  ULEA UR10, UR11, UR10, 0x18 ;  /* 0x0000000a0b0a7291 */ /* 0x001fe4000f8ec0ff */
[----:B------:R-:W-:Y:S02]  /*1980*/  IMAD.U32 R12, RZ, RZ, UR4 ;  /* 0x00000004ff0c7e24 */ /* 0x000fe4000f8e00ff */
[----:B------:R-:W-:Y:S02]  /*1990*/  IMAD.U32 R13, RZ, RZ, UR5 ;  /* 0x00000005ff0d7e24 */ /* 0x000fe4000f8e00ff */
[----:B------:R-:W-:Y:S02]  /*19a0*/  IMAD.U32 R14, RZ, RZ, UR6 ;  /* 0x00000006ff0e7e24 */ /* 0x000fe4000f8e00ff */
[----:B------:R-:W-:Y:S01]  /*19b0*/  IMAD.U32 R15, RZ, RZ, UR7 ;  /* 0x00000007ff0f7e24 */ /* 0x000fe2000f8e00ff */
[----:B------:R0:W-:Y:S01]  /*19c0*/  ST.E.64.STRONG.GPU desc[UR14][R12.64+0x100], R26 ;  /* 0x0001001a0c007985 */ /* 0x0001e2000c10fb0e */
[----:B------:R-:W-:Y:S06]  /*19d0*/  MEMBAR.ALL.GPU ;  /* 0x0000000000007992 */ /* 0x000fec000000a000 */
[----:B------:R-:W-:-:S00]  /*19e0*/  ERRBAR ;  /* 0x00000000000079ab */ /* 0x000fc00000000000 */
[----:B------:R-:W-:Y:S06]  /*19f0*/  CGAERRBAR ;  /* 0x00000000000075ab */ /* 0x000fec0000000000 */
[----:B------:R0:W-:Y:S04]  /*1a00*/  ST.E.STRONG.GPU desc[UR14][R14.64+0x80], R3 ;  /* 0x000080030e007985 */ /* 0x0001e8000c10f90e */
[----:B------:R0:W-:Y:S04]  /*1a10*/  STS.64 [UR10+0x10], R26 ;  /* 0x0000101aff007988 */ /* 0x0001e80008000a0a */
[----:B------:R0:W-:Y:S02]  /*1a20*/  STS.64 [UR10+0x8], R18 ;  /* 0x00000812ff007988 */ /* 0x0001e40008000a0a */
.L_x_135:
[----:B------:R-:W-:Y:S05]  /*1a30*/  BSYNC.RECONVERGENT B1 ;  /* 0x0000000000017941 */ /* 0x000fea0003800200 */
.L_x_134:
[----:B------:R1:W-:Y:S01]  /*1a40*/  @!P0 STS.64 [R16+0x48], R18 ;  /* 0x0000481210008388 */ /* 0x0003e20000000a00 */
[----:B------:R-:W-:Y:S02]  /*1a50*/  @!P0 IMAD.MOV.U32 R4, RZ, RZ, R19 ;  /* 0x000000ffff048224 */ /* 0x000fe400078e0013 */
[----:B------:R-:W-:-:S07]  /*1a60*/  @!P0 IMAD.MOV.U32 R5, RZ, RZ, R18 ;  /* 0x000000ffff058224 */ /* 0x000fce00078e0012 */
.L_x_117:
        /* <DEDUP_REMOVED lines=12> */
.L_x_116:
[----:B------:R-:W-:Y:S05]  /*1b30*/  BSYNC.RECONVERGENT B0 ;  /* 0x0000000000007941 */ /* 0x000fea0003800200 */
.L_x_114:
        /* <DEDUP_REMOVED lines=48> */
.L_x_113:
[----:B------:R-:W-:-:S13]  /*1e40*/  ISETP.NE.AND P0, PT, RZ, UR9, PT ;  /* 0x00000009ff007c0c */ /* 0x000fda000bf05270 */
[----:B------:R-:W-:Y:S05]  /*1e50*/  @!P0 EXIT ;  /* 0x000000000000894d */ /* 0x000fea0003800000 */
[----:B------:R-:W0:Y:S02]  /*1e60*/  LDCU.64 UR4, c[0x0][0x380] ;  /* 0x00007000ff0477ac */ /* 0x000e240008000a00 */
[----:B0-----:R-:W-:-:S06]  /*1e70*/  UIMAD.WIDE.U32 UR4, UR13, 0x8, UR4 ;  /* 0x000000080d0478a5 */ /* 0x001fcc000f8e0004 */
[----:B------:R-:W-:Y:S02]  /*1e80*/  IMAD.U32 R10, RZ, RZ, UR4 ;  /* 0x00000004ff0a7e24 */ /* 0x000fe4000f8e00ff */
[----:B------:R-:W-:-:S06]  /*1e90*/  IMAD.U32 R11, RZ, RZ, UR5 ;  /* 0x00000005ff0b7e24 */ /* 0x000fcc000f8e00ff */
[----:B------:R-:W3:Y:S01]  /*1ea0*/  LDG.E.64 R10, desc[UR14][R10.64] ;  /* 0x0000000e0a0a7981 */ /* 0x000ee2000c1e1b00 */
[----:B------:R-:W0:Y:S02]  /*1eb0*/  S2R R26, SR_TID.X ;  /* 0x00000000001a7919 */ /* 0x000e240000002100 */
[C---:B0-----:R-:W-:Y:S02]  /*1ec0*/  LOP3.LUT R0, R26.reuse, 0x1f, RZ, 0xc0, !PT ;  /* 0x0000001f1a007812 */ /* 0x041fe400078ec0ff */
        /* <DEDUP_REMOVED lines=36> */
[----:B------:R-:W0:Y:S01]  /*2110*/  S2R R3, SR_LANEID ;  /* 0x0000000000037919 */ /* 0x000e220000000000 */
[----:B------:R-:W1:Y:S01]  /*2120*/  S2UR UR5, SR_CgaCtaId ;  /* 0x00000000000579c3 */ /* 0x000e620000008800 */
[----:B------:R-:W-:Y:S01]  /*2130*/  SHF.R.U32.HI R28, RZ, 0x5, R26 ;  /* 0x00000005ff1c7819 */ /* 0x000fe2000001161a */
[----:B------:R-:W-:-:S02]  /*2140*/  UMOV UR4, 0x400 ;  /* 0x0000040000047882 */ /* 0x000fc40000000000 */
[----:B-1----:R-:W-:Y:S02]  /*2150*/  ULEA UR10, UR5, UR4, 0x18 ;  /* 0x00000004050a7291 */ /* 0x002fe4000f8ec0ff */
[----:B0-----:R-:W-:-:S05]  /*2160*/  IMAD R0, R28, 0xe0, R3 ;  /* 0x000000e01c007824 */ /* 0x001fca00078e0203 */
        /* <DEDUP_REMOVED lines=30> */
[----:B------:R-:W1:Y:S10]  /*2350*/  SHFL.UP PT, R17, R18, 0x1, RZ ;  /* 0x0420000012117989 */ /* 0x000e7400000e00ff */
[----:B------:R-:W-:-:S02]  /*2360*/  @!P1 LEA R29, R28, UR10, 0x3 ;  /* 0x0000000a1c1d9c11 */ /* 0x000fc4000f8e18ff */
        /* <DEDUP_REMOVED lines=54> */
.L_x_136:
        /* <DEDUP_REMOVED lines=89> */
.L_x_139:
[----:B------:R-:W-:Y:S05]  /*2c60*/  NANOSLEEP 0x1c2 ;  /* 0x000001c20000795d */ /* 0x000fea0003800000 */
[----:B------:R-:W-:Y:S01]  /*2c70*/  NOP ;  /* 0x0000000000007918 */ /* 0x000fe20000000000 */
.L_x_140:
[----:B--2---:R-:W0:Y:S02]  /*2c80*/  LDC.64 R16, c[0x0][0x390] ;  /* 0x0000e400ff107b82 */ /* 0x004e240000000a00 */
[----:B0-----:R-:W-:-:S07]  /*2c90*/  IMAD.WIDE R16, R34, 0x4, R16 ;  /* 0x0000000422107825 */ /* 0x001fce00078e0210 */
.L_x_142:
        /* <DEDUP_REMOVED lines=10> */
.L_x_193:
        /* <DEDUP_REMOVED lines=10> */
.L_x_144:
[----:B------:R-:W0:Y:S02]  /*2de0*/  LDC.64 R16, c[0x0][0x3a0] ;  /* 0x0000e800ff107b82 */ /* 0x000e240000000a00 */
[----:B0-----:R-:W-:-:S06]  /*2df0*/  IMAD.WIDE R16, R34, 0x8, R16 ;  /* 0x0000000822107825 */ /* 0x001fcc00078e0210 */
[----:B------:R-:W5:Y:S02]  /*2e00*/  LD.E.64.STRONG.GPU R16, desc[UR14][R16.64+0x100] ;  /* 0x0001000e10107980 */ /* 0x000f64000c10fb00 */
.L_x_145:
[----:B------:R-:W-:Y:S05]  /*2e10*/  BSYNC.RECONVERGENT B0 ;  /* 0x0000000000007941 */ /* 0x000fea0003800200 */
.L_x_143:
[----:B------:R-:W-:-:S03]  /*2e20*/  UMOV UR4, 0xffffffff ;  /* 0xffffffff00047882 */ /* 0x000fc60000000000 */
[----:B------:R-:W-:Y:S05]  /*2e30*/  BRA.DIV UR4, `(.L_x_146) ;  /* 0x0000001e04147947 */ /* 0x000fea000b800000 */
[----:B------:R-:W0:Y:S01]  /*2e40*/  S2R R29, SR_GEMASK ;  /* 0x00000000001d7919 */ /* 0x000e220000003c00 */
[----:B------:R-:W-:Y:S01]  /*2e50*/  VOTE.ANY R39, PT, !P0 ;  /* 0x0000000000277806 */ /* 0x000fe200040e0100 */
[----:B------:R-:W-:Y:S01]  /*2e60*/  VIADD R28, R3, 0x2 ;  /* 0x00000002031c7836 */ /* 0x000fe20000000000 */
[----:B------:R-:W1:Y:S02]  /*2e70*/  LDC.64 R36, c[0x0][0x398] ;  /* 0x0000e600ff247b82 */ /* 0x000e640000000a00 */
[----:B-1----:R-:W-:Y:S02]  /*2e80*/  IADD3 R36, P3, PT, R36, 0x100, RZ ;  /* 0x0000010024247810 */ /* 0x002fe40007f7e0ff */
[----:B0-----:R-:W-:-:S03]  /*2e90*/  LOP3.LUT R39, R39, 0x80000000, R29, 0xec, !PT ;  /* 0x8000000027277812 */ /* 0x001fc600078eec1d */
[----:B------:R-:W-:Y:S02]  /*2ea0*/  IMAD.X R37, RZ, RZ, R37, P3 ;  /* 0x000000ffff257224 */ /* 0x000fe400018e0625 */
[----:B------:R-:W-:-:S05]  /*2eb0*/  VIADD R20, R39, 0xffffffff ;  /* 0xffffffff27147836 */ /* 0x000fca0000000000 */
        /* <DEDUP_REMOVED lines=12> */
[----:B------:R-:W1:Y:S01]  /*2f80*/  SHFL.DOWN PT, R40, R21, 0x2, R32 ;  /* 0x0840000015287989 */ /* 0x000e6200000e0020 */
[----:B0-----:R-:W-:Y:S01]  /*2f90*/  SEL R16, R27, RZ, !P0 ;  /* 0x000000ff1b107207 */ /* 0x001fe20004000000 */
[----:B------:R-:W-:Y:S01]  /*2fa0*/  VIADD R27, R3, 0x4 ;  /* 0x00000004031b7836 */ /* 0x000fe20000000000 */
        /* <DEDUP_REMOVED lines=17> */
[----:B------:R-:W-:Y:S02]  /*30c0*/  VIADD R16, R3, 0x10 ;  /* 0x0000001003107836 */ /* 0x000fe40000000000 */
[----:B------:R-:W-:Y:S01]  /*30d0*/  IMAD.IADD R31, R41, 0x1, R40 ;  /* 0x00000001291f7824 */ /* 0x000fe200078e0228 */
[----:B------:R-:W0:Y:S02]  /*30e0*/  SHFL.DOWN PT, R30, R19, 0x10, R32 ;  /* 0x0a000000131e7989 */ /* 0x000e2400000e0020 */
[----:B------:R-:W-:Y:S02]  /*30f0*/  ISETP.GT.AND P2, PT, R16, R32, PT ;  /* 0x000000201000720c */ /* 0x000fe40003f44270 */
[----:B------:R-:W1:Y:S05]  /*3100*/  SHFL.DOWN PT, R40, R31, 0x10, R32 ;  /* 0x0a0000001f287989 */ /* 0x000e6a00000e0020 */
[----:B------:R-:W-:-:S02]  /*3110*/  VOTE.ALL P0, P0 ;  /* 0x0000000000ff7806 */ /* 0x000fc40000000000 */
[----:B0-----:R-:W-:Y:S02]  /*3120*/  SEL R18, R30, RZ, !P2 ;  /* 0x000000ff1e127207 */ /* 0x001fe40005000000 */
[----:B-1----:R-:W-:-:S03]  /*3130*/  SEL R40, R40, RZ, !P2 ;  /* 0x000000ff28287207 */ /* 0x002fc60005000000 */
[----:B------:R-:W-:Y:S02]  /*3140*/  IMAD.IADD R18, R19, 0x1, R18 ;  /* 0x0000000113127824 */ /* 0x000fe400078e0212 */
[----:B------:R-:W-:-:S07]  /*3150*/  IMAD.IADD R19, R31, 0x1, R40 ;  /* 0x000000011f137824 */ /* 0x000fce00078e0228 */
.L_x_207:
[----:B------:R-:W-:Y:S05]  /*3160*/  @!P0 BRA `(.L_x_147) ;  /* 0x0000000400208947 */ /* 0x000fea0003800000 */
.L_x_154:
[----:B------:R-:W0:Y:S01]  /*3170*/  LDC.64 R30, c[0x0][0x390] ;  /* 0x0000e400ff1e7b82 */ /* 0x000e220000000a00 */
[----:B------:R-:W-:Y:S05]  /*3180*/  YIELD ;  /* 0x0000000000007946 */ /* 0x000fea0003800000 */
[----:B0-----:R-:W-:-:S07]  /*3190*/  IMAD.WIDE R30, R34, 0x4, R30 ;  /* 0x00000004221e7825 */ /* 0x001fce00078e021e */
.L_x_149:
        /* <DEDUP_REMOVED lines=10> */
.L_x_210:
        /* <DEDUP_REMOVED lines=9> */
.L_x_151:
[----:B------:R-:W0:Y:S02]  /*32d0*/  LDC.64 R20, c[0x0][0x3a0] ;  /* 0x0000e800ff147b82 */ /* 0x000e240000000a00 */
[----:B0-----:R-:W-:-:S06]  /*32e0*/  IMAD.WIDE R20, R34, 0x8, R20 ;  /* 0x0000000822147825 */ /* 0x001fcc00078e0214 */
[----:B------:R-:W5:Y:S02]  /*32f0*/  LD.E.64.STRONG.GPU R20, desc[UR14][R20.64] ;  /* 0x0000000e14147980 */ /* 0x000f64000c10fb00 */
.L_x_152:
[----:B------:R-:W-:Y:S05]  /*3300*/  BSYNC.RECONVERGENT B0 ;  /* 0x0000000000007941 */ /* 0x000fea0003800200 */
.L_x_150:
        /* <DEDUP_REMOVED lines=45> */
.L_x_224:
[----:B------:R-:W-:Y:S05]  /*35e0*/  @P0 BRA `(.L_x_154) ;  /* 0xfffffff800e00947 */ /* 0x000fea000383ffff */
.L_x_147:
[----:B------:R-:W-:Y:S01]  /*35f0*/  ISETP.NE.AND P0, PT, R3, RZ, PT ;  /* 0x000000ff0300720c */ /* 0x000fe20003f05270 */
[----:B------:R-:W-:-:S12]  /*3600*/  BSSY.RECONVERGENT B0, `(.L_x_155) ;  /* 0x000001a000007945 */ /* 0x000fd80003800200 */
[----:B------:R-:W0:Y:S01]  /*3610*/  @!P0 S2R R16, SR_CgaCtaId ;  /* 0x0000000000108919 */ /* 0x000e220000008800 */
[----:B------:R-:W-:-:S04]  /*3620*/  @!P0 MOV R3, 0x400 ;  /* 0x0000040000038802 */ /* 0x000fc80000000f00 */
[----:B0-----:R-:W-:Y:S01]  /*3630*/  @!P0 LEA R27, R16, R3, 0x18 ;  /* 0x00000003101b8211 */ /* 0x001fe200078ec0ff */
[----:B------:R-:W-:Y:S06]  /*3640*/  @P1 BRA `(.L_x_156) ;  /* 0x0000000000541947 */ /* 0x000fec0003800000 */
        /* <DEDUP_REMOVED lines=21> */
.L_x_156:
[----:B------:R-:W-:Y:S05]  /*37a0*/  BSYNC.RECONVERGENT B0 ;  /* 0x0000000000007941 */ /* 0x000fea0003800200 */
.L_x_155:
[----:B------:R1:W-:Y:S01]  /*37b0*/  @!P0 STS.64 [R27+0x48], R18 ;  /* 0x000048121b008388 */ /* 0x0003e20000000a00 */
[----:B------:R-:W-:Y:S02]  /*37c0*/  @!P0 IMAD.MOV.U32 R5, RZ, RZ, R18 ;  /* 0x000000ffff058224 */ /* 0x000fe400078e0012 */
[----:B------:R-:W-:-:S07]  /*37d0*/  @!P0 IMAD.MOV.U32 R4, RZ, RZ, R19 ;  /* 0x000000ffff048224 */ /* 0x000fce00078e0013 */
.L_x_138:
[----:B------:R-:W-:Y:S05]  /*37e0*/  WARPSYNC.ALL ;  /* 0x0000000000007948 */ /* 0x000fea0003800000 */
[----:B------:R-:W2:Y:S08]  /*37f0*/  S2UR UR4, SR_CgaCtaId ;  /* 0x00000000000479c3 */ /* 0x000eb00000008800 */
[----:B------:R-:W-:Y:S01]  /*3800*/  BAR.SYNC.DEFER_BLOCKING 0x0 ;  /* 0x0000000000007b1d */ /* 0x000fe20000010000 */
[----:B------:R-:W-:-:S05]  /*3810*/  ISETP.NE.AND P0, PT, R26, RZ, PT ;  /* 0x000000ff1a00720c */ /* 0x000fca0003f05270 */
[----:B------:R-:W-:Y:S02]  /*3820*/  UMOV UR10, 0x400 ;  /* 0x00000400000a7882 */ /* 0x000fe40000000000 */
[----:B--2---:R-:W-:-:S09]  /*3830*/  ULEA UR10, UR4, UR10, 0x18 ;  /* 0x0000000a040a7291 */ /* 0x004fd2000f8ec0ff */
[----:B0-----:R-:W0:Y:S02]  /*3840*/  LDS.64 R16, [UR10+0x48] ;  /* 0x0000480aff107984 */ /* 0x001e240008000a00 */
[----:B0-----:R-:W-:Y:S02]  /*3850*/  SEL R16, R16, RZ, P0 ;  /* 0x000000ff10107207 */ /* 0x001fe40000000000 */
[----:B------:R-:W-:-:S03]  /*3860*/  SEL R17, R17, RZ, P0 ;  /* 0x000000ff11117207 */ /* 0x000fc60000000000 */
[----:B------:R-:W-:Y:S02]  /*3870*/  IMAD.IADD R20, R16, 0x1, R5 ;  /* 0x0000000110147824 */ /* 0x000fe400078e0205 */
[----:B------:R-:W-:-:S07]  /*3880*/  IMAD.IADD R21, R17, 0x1, R4 ;  /* 0x0000000111157824 */ /* 0x000fce00078e0204 */
.L_x_137:
[----:B------:R-:W0:Y:S01]  /*3890*/  S2R R3, SR_LANEID ;  /* 0x0000000000037919 */ /* 0x000e220000000000 */
[----:B------:R-:W-:Y:S01]  /*38a0*/  IMAD.IADD R6, R6, 0x1, R20 ;  /* 0x0000000106067824 */ /* 0x000fe200078e0214 */
[----:B------:R-:W-:Y:S01]  /*38b0*/  BAR.SYNC.DEFER_BLOCKING 0x0 ;  /* 0x0000000000007b1d */ /* 0x000fe20000010000 */
[----:B------:R-:W-:Y:S01]  /*38c0*/  IMAD.IADD R7, R7, 0x1, R21 ;  /* 0x0000000107077824 */ /* 0x000fe200078e0215 */
[----:B------:R-:W-:Y:S01]  /*38d0*/  ISETP.NE.AND P0, PT, R26, RZ, PT ;  /* 0x000000ff1a00720c */ /* 0x000fe20003f05270 */
[----:B------:R-:W-:Y:S02]  /*38e0*/  IMAD.IADD R16, R8, 0x1, R6 ;  /* 0x0000000108107824 */ /* 0x000fe400078e0206 */
[----:B------:R-:W-:Y:S01]  /*38f0*/  IMAD.IADD R17, R9, 0x1, R7 ;  /* 0x0000000109117824 */ /* 0x000fe200078e0207 */
[----:B------:R-:W2:Y:S01]  /*3900*/  LDCU.64 UR4, c[0x0][0x388] ;  /* 0x00007100ff0477ac */ /* 0x000ea20008000a00 */
[----:B-1----:R-:W-:Y:S01]  /*3910*/  IMAD.IADD R18, R10, 0x1, R16 ;  /* 0x000000010a127824 */ /* 0x002fe200078e0210 */
[----:B------:R-:W1:Y:S01]  /*3920*/  S2R R28, SR_TID.X ;  /* 0x00000000001c7919 */ /* 0x000e620000002100 */
[----:B------:R-:W-:-:S02]  /*3930*/  IMAD.IADD R19, R11, 0x1, R17 ;  /* 0x000000010b137824 */ /* 0x000fc400078e0211 */
[----:B------:R-:W-:Y:S02]  /*3940*/  IMAD.IADD R22, R12, 0x1, R18 ;  /* 0x000000010c167824 */ /* 0x000fe400078e0212 */
[----:B------:R-:W-:Y:S02]  /*3950*/  IMAD.IADD R23, R13, 0x1, R19 ;  /* 0x000000010d177824 */ /* 0x000fe400078e0213 */
[----:B------:R-:W-:Y:S02]  /*3960*/  IMAD.IADD R26, R14, 0x1, R22 ;  /* 0x000000010e1a7824 */ /* 0x000fe400078e0216 */
[----:B------:R-:W-:Y:S02]  /*3970*/  IMAD.IADD R27, R15, 0x1, R23 ;  /* 0x000000010f1b7824 */ /* 0x000fe400078e0217 */
[----:B------:R-:W-:Y:S02]  /*3980*/  IMAD.IADD R24, R24, 0x1, R26 ;  /* 0x0000000118187824 */ /* 0x000fe400078e021a */
[----:B------:R-:W-:-:S02]  /*3990*/  IMAD.IADD R25, R25, 0x1, R27 ;  /* 0x0000000119197824 */ /* 0x000fc400078e021b */
[----:B------:R-:W-:Y:S02]  /*39a0*/  IMAD.U32 R29, RZ, RZ, UR9 ;  /* 0x00000009ff1d7e24 */ /* 0x000fe4000f8e00ff */
[----:B0-----:R-:W-:-:S05]  /*39b0*/  IMAD R3, R3, 0x30, R0 ;  /* 0x0000003003037824 */ /* 0x001fca00078e0200 */
[----:B------:R-:W-:Y:S04]  /*39c0*/  STS.64 [R3], R20 ;  /* 0x0000001403007388 */ /* 0x000fe80000000a00 */
[----:B------:R-:W-:Y:S04]  /*39d0*/  STS.64 [R3+0x8], R6 ;  /* 0x0000080603007388 */ /* 0x000fe80000000a00 */
[----:B------:R1:W-:Y:S04]  /*39e0*/  STS.64 [R3+0x10], R16 ;  /* 0x0000101003007388 */ /* 0x0003e80000000a00 */
[----:B------:R-:W-:Y:S04]  /*39f0*/  STS.64 [R3+0x18], R18 ;  /* 0x0000181203007388 */ /* 0x000fe80000000a00 */
[----:B------:R0:W-:Y:S04]  /*3a00*/  STS.64 [R3+0x20], R22 ;  /* 0x0000201603007388 */ /* 0x0001e80000000a00 */
[----:B------:R-:W-:Y:S01]  /*3a10*/  STS.64 [R3+0x28], R26 ;  /* 0x0000281a03007388 */ /* 0x000fe20000000a00 */
[----:B-1----:R-:W-:-:S02]  /*3a20*/  LOP3.LUT R16, R28, 0x1f, RZ, 0xc0, !PT ;  /* 0x0000001f1c107812 */ /* 0x002fc400078ec0ff */
[----:B------:R-:W-:Y:S01]  /*3a30*/  LOP3.LUT R17, R28, 0x3e0, RZ, 0xc0, !PT ;  /* 0x000003e01c117812 */ /* 0x000fe200078ec0ff */
[----:B------:R1:W-:Y:S01]  /*3a40*/  STS.64 [R3+0x30], R24 ;  /* 0x0000301803007388 */ /* 0x0003e20000000a00 */
[----:B------:R-:W-:-:S03]  /*3a50*/  NOP ;  /* 0x0000000000007918 */ /* 0x000fc60000000000 */
[----:B------:R-:W-:Y:S01]  /*3a60*/  LDS.64 R4, [R0] ;  /* 0x0000000000047984 */ /* 0x000fe20000000a00 */
[----:B------:R-:W-:-:S03]  /*3a70*/  IMAD R16, R17, 0x7, R16 ;  /* 0x0000000711107824 */ /* 0x000fc600078e0210 */
[----:B------:R-:W-:Y:S01]  /*3a80*/  LDS.64 R6, [R0+0x100] ;  /* 0x0001000000067984 */ /* 0x000fe20000000a00 */
[C---:B------:R-:W-:Y:S02]  /*3a90*/  VIADD R20, R16.reuse, 0x40 ;  /* 0x0000004010147836 */ /* 0x040fe40000000000 */
[C---:B0-----:R-:W-:Y:S01]  /*3aa0*/  VIADD R22, R16.reuse, 0x60 ;  /* 0x0000006010167836 */ /* 0x041fe20000000000 */
[----:B------:R-:W-:Y:S01]  /*3ab0*/  LDS.64 R8, [R0+0x200] ;  /* 0x0002000000087984 */ /* 0x000fe20000000a00 */
[----:B-1----:R-:W-:-:S03]  /*3ac0*/  VIADD R24, R16, 0x20 ;  /* 0x0000002010187836 */ /* 0x002fc60000000000 */
[----:B------:R-:W-:Y:S04]  /*3ad0*/  LDS.64 R10, [R0+0x300] ;  /* 0x00030000000a7984 */ /* 0x000fe80000000a00 */
[----:B------:R-:W-:Y:S04]  /*3ae0*/  LDS.64 R12, [R0+0x400] ;  /* 0x00040000000c7984 */ /* 0x000fe80000000a00 */
[----:B------:R-:W-:Y:S04]  /*3af0*/  LDS.64 R14, [R0+0x500] ;  /* 0x00050000000e7984 */ /* 0x000fe80000000a00 */
[----:B------:R0:W-:Y:S04]  /*3b00*/  LDS.64 R18, [R0+0x600] ;  /* 0x0006000000127984 */ /* 0x0001e80000000a00 */
[----:B------:R-:W-:Y:S01]  /*3b10*/  @!P0 STS [UR10+0x1c00], R29 ;  /* 0x001c001dff008988 */ /* 0x000fe2000800080a */
[----:B------:R-:W-:Y:S01]  /*3b20*/  BAR.SYNC.DEFER_BLOCKING 0x0 ;  /* 0x0000000000007b1d */ /* 0x000fe20000010000 */
[----:B0-----:R-:W-:-:S05]  /*3b30*/  IADD3 R0, P4, PT, R16, UR13, RZ ;  /* 0x0000000d10007c10 */ /* 0x001fca000ff9e0ff */
[----:B------:R-:W-:Y:S01]  /*3b40*/  IMAD.X R17, RZ, RZ, RZ, P4 ;  /* 0x000000ffff117224 */ /* 0x000fe200020e06ff */
[----:B------:R-:W0:Y:S02]  /*3b50*/  LDS R3, [UR10+0x1c00] ;  /* 0x001c000aff037984 */ /* 0x000e240008000800 */
[-C--:B0-----:R-:W-:Y:S01]  /*3b60*/  ISETP.GE.AND P3, PT, R20, R3.reuse, PT ;  /* 0x000000031400720c */ /* 0x081fe20003f66270 */
[----:B------:R-:W-:Y:S01]  /*3b70*/  VIADD R20, R16, 0x80 ;  /* 0x0000008010147836 */ /* 0x000fe20000000000 */
[-C--:B------:R-:W-:Y:S01]  /*3b80*/  ISETP.GE.AND P2, PT, R22, R3.reuse, PT ;  /* 0x000000031600720c */ /* 0x080fe20003f46270 */
[C---:B------:R-:W-:Y:S01]  /*3b90*/  VIADD R22, R16.reuse, 0xa0 ;  /* 0x000000a010167836 */ /* 0x040fe20000000000 */
[-C--:B------:R-:W-:Y:S02]  /*3ba0*/  ISETP.GE.AND P1, PT, R16, R3.reuse, PT ;  /* 0x000000031000720c */ /* 0x080fe40003f26270 */
[----:B--2---:R-:W-:Y:S02]  /*3bb0*/  LEA R16, P6, R0, UR4, 0x3 ;  /* 0x0000000400107c11 */ /* 0x004fe4000f8c18ff */
[----:B------:R-:W-:-:S02]  /*3bc0*/  ISETP.GE.AND P0, PT, R24, R3, PT ;  /* 0x000000031800720c */ /* 0x000fc40003f06270 */
[-C--:B------:R-:W-:Y:S02]  /*3bd0*/  ISETP.GE.AND P4, PT, R20, R3.reuse, PT ;  /* 0x000000031400720c */ /* 0x080fe40003f86270 */
        /* <DEDUP_REMOVED lines=12> */
.L_x_120:
[----:B------:R-:W-:Y:S01]  /*3ca0*/  BSSY B1, `(.L_x_157) ;  /* 0x0000006000017945 */ /* 0x000fe20003800000 */
[----:B------:R-:W-:Y:S01]  /*3cb0*/  PLOP3.LUT P0, PT, P0, PT, PT, 0x8, 0x80 ;  /* 0x000000000080781c */ /* 0x000fe2000070e170 */
[----:B------:R-:W-:-:S12]  /*3cc0*/  IMAD.MOV.U32 R39, RZ, RZ, -0x1 ;  /* 0xffffffffff277424 */ /* 0x000fd800078e00ff */
[----:B------:R-:W-:Y:S05]  /*3cd0*/  WARPSYNC.COLLECTIVE R39, `(.L_x_158) ;  /* 0x0000000027087348 */ /* 0x000fea0003c00000 */
[----:B------:R-:W-:Y:S01]  /*3ce0*/  VOTE.ANY P0, P0 ;  /* 0x0000000000ff7806 */ /* 0x000fe20000000100 */
[----:B------:R-:W-:-:S12]  /*3cf0*/  ENDCOLLECTIVE ;  /* 0x000000000000791b */ /* 0x000fd80003800000 */
.L_x_158:
[----:B------:R-:W-:Y:S05]  /*3d00*/  BSYNC B1 ;  /* 0x0000000000017941 */ /* 0x000fea0003800000 */
.L_x_157:
[----:B------:R-:W-:Y:S05]  /*3d10*/  BRA `(.L_x_159) ;  /* 0xffffffd0008c7947 */ /* 0x000fea000383ffff */
.L_x_125:
[----:B------:R-:W0:Y:S01]  /*3d20*/  S2R R13, SR_GEMASK ;  /* 0x00000000000d7919 */ /* 0x000e220000003c00 */
[----:B------:R-:W-:Y:S01]  /*3d30*/  BSSY B1, `(.L_x_160) ;  /* 0x0000006000017945 */ /* 0x000fe20003800000 */
[----:B------:R-:W-:Y:S01]  /*3d40*/  PLOP3.LUT P2, PT, P0, PT, PT, 0x8, 0x80 ;  /* 0x000000000080781c */ /* 0x000fe2000074e170 */
[----:B------:R-:W-:-:S12]  /*3d50*/  IMAD.MOV.U32 R39, RZ, RZ, -0x1 ;  /* 0xffffffffff277424 */ /* 0x000fd800078e00ff */
[----:B0----5:R-:W-:Y:S05]  /*3d60*/  WARPSYNC.COLLECTIVE R39, `(.L_x_161) ;  /* 0x0000000027087348 */ /* 0x021fea0003c00000 */
[----:B------:R-:W-:Y:S01]  /*3d70*/  VOTE.ANY R39, PT, P2 ;  /* 0x0000000000277806 */ /* 0x000fe200010e0100 */
[----:B0----5:R-:W-:Y:S06]  /*3d80*/  ENDCOLLECTIVE ;  /* 0x000000000000791b */ /* 0x021fec0003800000 */
.L_x_161:
[----:B------:R-:W-:Y:S05]  /*3d90*/  BSYNC B1 ;  /* 0x0000000000017941 */ /* 0x000fea0003800000 */
.L_x_160:
        /* <DEDUP_REMOVED lines=10> */
.L_x_162:
[----:B------:R-:W-:Y:S01]  /*3e40*/  ISETP.GE.AND P0, PT, R3, R32, PT ;  /* 0x000000200300720c */ /* 0x000fe20003f06270 */
[----:B------:R-:W-:Y:S02]  /*3e50*/  IMAD.MOV.U32 R38, RZ, RZ, R17 ;  /* 0x000000ffff267224 */ /* 0x000fe400078e0011 */
[----:B------:R-:W-:-:S10]  /*3e60*/  IMAD.MOV.U32 R14, RZ, RZ, R40 ;  /* 0x000000ffff0e7224 */ /* 0x000fd400078e0028 */
[----:B------:R-:W-:Y:S05]  /*3e70*/  WARPSYNC.COLLECTIVE R39, `(.L_x_163) ;  /* 0x0000000027087348 */ /* 0x000fea0003c00000 */
[----:B------:R0:W1:Y:S02]  /*3e80*/  SHFL.DOWN P2, R40, R38, R33, R32 ;  /* 0x0800002126287389 */ /* 0x0000640000040020 */
[----:B01----:R-:W-:Y:S05]  /*3e90*/  ENDCOLLECTIVE ;  /* 0x000000000000791b */ /* 0x003fea0003800000 */
.L_x_163:
        /* <DEDUP_REMOVED lines=11> */
.L_x_164:
[----:B------:R-:W-:Y:S02]  /*3f50*/  IMAD.MOV.U32 R38, RZ, RZ, R19 ;  /* 0x000000ffff267224 */ /* 0x000fe400078e0013 */
[----:B------:R-:W-:-:S07]  /*3f60*/  IMAD.MOV.U32 R15, RZ, RZ, R40 ;  /* 0x000000ffff0f7224 */ /* 0x000fce00078e0028 */
[----:B------:R-:W-:Y:S05]  /*3f70*/  WARPSYNC.COLLECTIVE R39, `(.L_x_165) ;  /* 0x0000000027087348 */ /* 0x000fea0003c00000 */
[----:B------:R0:W1:Y:S02]  /*3f80*/  SHFL.DOWN P2, R40, R38, R33, R32 ;  /* 0x0800002126287389 */ /* 0x0000640000040020 */
[----:B01----:R-:W-:Y:S05]  /*3f90*/  ENDCOLLECTIVE ;  /* 0x000000000000791b */ /* 0x003fea0003800000 */
.L_x_165:
        /* <DEDUP_REMOVED lines=12> */
.L_x_166:
[----:B------:R-:W-:-:S05]  /*4060*/  IADD3 R28, P1, PT, R28, 0x100, RZ ;  /* 0x000001001c1c7810 */ /* 0x000fca0007f3e0ff */
[----:B------:R-:W-:Y:S02]  /*4070*/  IMAD.X R29, RZ, RZ, R29, P1 ;  /* 0x000000ffff1d7224 */ /* 0x000fe400008e061d */
[----:B------:R-:W-:Y:S02]  /*4080*/  IMAD.MOV.U32 R38, RZ, RZ, R31 ;  /* 0x000000ffff267224 */ /* 0x000fe400078e001f */
[----:B------:R-:W-:-:S07]  /*4090*/  IMAD.MOV.U32 R16, RZ, RZ, R40 ;  /* 0x000000ffff107224 */ /* 0x000fce00078e0028 */
[----:B------:R-:W-:Y:S05]  /*40a0*/  WARPSYNC.COLLECTIVE R39, `(.L_x_167) ;  /* 0x0000000027087348 */ /* 0x000fea0003c00000 */
[----:B------:R0:W1:Y:S02]  /*40b0*/  SHFL.DOWN P2, R40, R38, R33, R32 ;  /* 0x0800002126287389 */ /* 0x0000640000040020 */
[----:B01----:R-:W-:Y:S05]  /*40c0*/  ENDCOLLECTIVE ;  /* 0x000000000000791b */ /* 0x003fea0003800000 */
.L_x_167:
        /* <DEDUP_REMOVED lines=12> */
.L_x_168:
[----:B------:R-:W-:Y:S02]  /*4190*/  IMAD.MOV.U32 R38, RZ, RZ, R41 ;  /* 0x000000ffff267224 */ /* 0x000fe400078e0029 */
[----:B------:R-:W-:-:S07]  /*41a0*/  IMAD.MOV.U32 R18, RZ, RZ, R40 ;  /* 0x000000ffff127224 */ /* 0x000fce00078e0028 */
[----:B------:R-:W-:Y:S05]  /*41b0*/  WARPSYNC.COLLECTIVE R39, `(.L_x_169) ;  /* 0x0000000027087348 */ /* 0x000fea0003c00000 */
[----:B------:R0:W1:Y:S02]  /*41c0*/  SHFL.DOWN P2, R40, R38, R33, R32 ;  /* 0x0800002126287389 */ /* 0x0000640000040020 */
[----:B01----:R-:W-:Y:S05]  /*41d0*/  ENDCOLLECTIVE ;  /* 0x000000000000791b */ /* 0x003fea0003800000 */
.L_x_169:
        /* <DEDUP_REMOVED lines=8> */
.L_x_170:
[----:B------:R-:W-:Y:S01]  /*4260*/  ISETP.GT.AND P0, PT, R17, R32, PT ;  /* 0x000000201100720c */ /* 0x000fe20003f04270 */
[----:B------:R-:W-:-:S04]  /*4270*/  IMAD.IADD R30, R41, 0x1, R30 ;  /* 0x00000001291e7824 */ /* 0x000fc800078e021e */
[----:B------:R-:W-:Y:S02]  /*4280*/  IMAD.MOV.U32 R38, RZ, RZ, R30 ;  /* 0x000000ffff267224 */ /* 0x000fe400078e001e */
[----:B------:R-:W-:-:S07]  /*4290*/  IMAD.MOV.U32 R37, RZ, RZ, R40 ;  /* 0x000000ffff257224 */ /* 0x000fce00078e0028 */
[----:B------:R-:W-:Y:S05]  /*42a0*/  WARPSYNC.COLLECTIVE R39, `(.L_x_171) ;  /* 0x0000000027087348 */ /* 0x000fea0003c00000 */
[----:B------:R0:W1:Y:S02]  /*42b0*/  SHFL.DOWN P2, R40, R38, R33, R32 ;  /* 0x0800002126287389 */ /* 0x0000640000040020 */
[----:B01----:R-:W-:Y:S05]  /*42c0*/  ENDCOLLECTIVE ;  /* 0x000000000000791b */ /* 0x003fea0003800000 */
.L_x_171:
[----:B------:R-:W-:-:S05]  /*42d0*/  SEL R18, R37, RZ, !P0 ;  /* 0x000000ff25127207 */ /* 0x000fca0004000000 */
[----:B------:R-:W-:Y:S01]  /*42e0*/  IMAD.IADD R18, R31, 0x1, R18 ;  /* 0x000000011f127824 */ /* 0x000fe200078e0212 */
[----:B------:R-:W0:Y:S01]  /*42f0*/  LDC.64 R32, c[0x0][0x390] ;  /* 0x0000e400ff207b82 */ /* 0x000e220000000a00 */
[----:B------:R-:W-:Y:S02]  /*4300*/  SEL R19, R40, RZ, !P0 ;  /* 0x000000ff28137207 */ /* 0x000fe40004000000 */
[----:B------:R-:W-:-:S03]  /*4310*/  ISETP.NE.AND P0, PT, R36, 0x65, PT ;  /* 0x000000652400780c */ /* 0x000fc60003f05270 */
[----:B------:R-:W-:Y:S02]  /*4320*/  IMAD.IADD R19, R30, 0x1, R19 ;  /* 0x000000011e137824 */ /* 0x000fe400078e0213 */
[----:B------:R-:W1:Y:S01]  /*4330*/  LDC.64 R30, c[0x0][0x398] ;  /* 0x0000e600ff1e7b82 */ /* 0x000e620000000a00 */
[----:B0-----:R-:W-:-:S13]  /*4340*/  IADD3 R36, P3, PT, R32, 0x80, RZ ;  /* 0x0000008020247810 */ /* 0x001fda0007f7e0ff */
[----:B-1----:R-:W-:Y:S05]  /*4350*/  WARPSYNC.COLLECTIVE R39, `(.L_x_172) ;  /* 0x0000000027087348 */ /* 0x002fea0003c00000 */
[----:B------:R-:W-:Y:S01]  /*4360*/  VOTE.ALL P0, P0 ;  /* 0x0000000000ff7806 */ /* 0x000fe20000000000 */
[----:B-1----:R-:W-:-:S12]  /*4370*/  ENDCOLLECTIVE ;  /* 0x000000000000791b */ /* 0x002fd80003800000 */
.L_x_172:
[----:B------:R-:W-:Y:S01]  /*4380*/  IMAD.X R37, RZ, RZ, R33, P3 ;  /* 0x000000ffff257224 */ /* 0x000fe200018e0621 */
[----:B------:R-:W-:-:S05]  /*4390*/  IADD3 R34, P2, PT, R30, 0x100, RZ ;  /* 0x000001001e227810 */ /* 0x000fca0007f5e0ff */
[----:B------:R-:W-:Y:S01]  /*43a0*/  IMAD.X R35, RZ, RZ, R31, P2 ;  /* 0x000000ffff237224 */ /* 0x000fe200010e061f */
[----:B------:R-:W-:Y:S07]  /*43b0*/  BRA `(.L_x_173) ;  /* 0xffffffd000047947 */ /* 0x000fee000383ffff */
.L_x_127:
[----:B------:R-:W-:Y:S01]  /*43c0*/  BSSY B1, `(.L_x_174) ;  /* 0x0000006000017945 */ /* 0x000fe20003800000 */
[----:B------:R-:W-:Y:S01]  /*43d0*/  PLOP3.LUT P0, PT, P0, PT, PT, 0x8, 0x80 ;  /* 0x000000000080781c */ /* 0x000fe2000070e170 */
[----:B------:R-:W-:-:S12]  /*43e0*/  IMAD.MOV.U32 R39, RZ, RZ, -0x1 ;  /* 0xffffffffff277424 */ /* 0x000fd800078e00ff */
[----:B------:R-:W-:Y:S05]  /*43f0*/  WARPSYNC.COLLECTIVE R39, `(.L_x_175) ;  /* 0x0000000027087348 */ /* 0x000fea0003c00000 */
[----:B------:R-:W-:Y:S01]  /*4400*/  VOTE.ANY P0, P0 ;  /* 0x0000000000ff7806 */ /* 0x000fe20000000100 */
[----:B------:R-:W-:-:S12]  /*4410*/  ENDCOLLECTIVE ;  /* 0x000000000000791b */ /* 0x000fd80003800000 */
.L_x_175:
[----:B------:R-:W-:Y:S05]  /*4420*/  BSYNC B1 ;  /* 0x0000000000017941 */ /* 0x000fea0003800000 */
.L_x_174:
[----:B------:R-:W-:Y:S05]  /*4430*/  BRA `(.L_x_176) ;  /* 0xffffffd000207947 */ /* 0x000fea000383ffff */
.L_x_132:
[----:B------:R-:W-:Y:S01]  /*4440*/  BSSY B1, `(.L_x_177) ;  /* 0x0000007000017945 */ /* 0x000fe20003800000 */
[----:B------:R-:W-:Y:S01]  /*4450*/  ISETP.NE.AND P0, PT, R38, 0x65, PT ;  /* 0x000000652600780c */ /* 0x000fe20003f05270 */
[----:B------:R-:W-:Y:S01]  /*4460*/  IMAD.MOV.U32 R39, RZ, RZ, -0x1 ;  /* 0xffffffffff277424 */ /* 0x000fe200078e00ff */
[----:B------:R-:W-:-:S13]  /*4470*/  PLOP3.LUT P2, PT, P1, PT, PT, 0x8, 0x80 ;  /* 0x000000000080781c */ /* 0x000fda0000f4e170 */
[----:B-----5:R-:W-:Y:S05]  /*4480*/  WARPSYNC.COLLECTIVE R39, `(.L_x_178) ;  /* 0x0000000027087348 */ /* 0x020fea0003c00000 */
[----:B------:R-:W-:Y:S01]  /*4490*/  VOTE.ANY R39, PT, P2 ;  /* 0x0000000000277806 */ /* 0x000fe200010e0100 */
[----:B-----5:R-:W-:Y:S06]  /*44a0*/  ENDCOLLECTIVE ;  /* 0x000000000000791b */ /* 0x020fec0003800000 */
.L_x_178:
[----:B------:R-:W-:Y:S05]  /*44b0*/  BSYNC B1 ;  /* 0x0000000000017941 */ /* 0x000fea0003800000 */
.L_x_177:
        /* <DEDUP_REMOVED lines=11> */
.L_x_179:
[----:B------:R-:W-:Y:S01]  /*4570*/  ISETP.GE.AND P1, PT, R3, R32, PT ;  /* 0x000000200300720c */ /* 0x000fe20003f26270 */
[----:B------:R-:W-:-:S03]  /*4580*/  IMAD.MOV.U32 R38, RZ, RZ, R31 ;  /* 0x000000ffff267224 */ /* 0x000fc600078e001f */
[----:B------:R-:W-:-:S09]  /*4590*/  SEL R43, R40, RZ, !P1 ;  /* 0x000000ff282b7207 */ /* 0x000fd20004800000 */
[----:B------:R-:W-:Y:S05]  /*45a0*/  WARPSYNC.COLLECTIVE R39, `(.L_x_180) ;  /* 0x0000000027087348 */ /* 0x000fea0003c00000 */
[----:B------:R0:W1:Y:S02]  /*45b0*/  SHFL.DOWN P2, R40, R38, R33, R32 ;  /* 0x0800002126287389 */ /* 0x0000640000040020 */
[----:B01----:R-:W-:Y:S05]  /*45c0*/  ENDCOLLECTIVE ;  /* 0x000000000000791b */ /* 0x003fea0003800000 */
.L_x_180:
[----:B------:R-:W-:-:S04]  /*45d0*/  IMAD.IADD R43, R30, 0x1, R43 ;  /* 0x000000011e2b7824 */ /* 0x000fc800078e022b */
[----:B------:R-:W-:Y:S02]  /*45e0*/  IMAD.MOV.U32 R38, RZ, RZ, R43 ;  /* 0x000000ffff267224 */ /* 0x000fe400078e002b */
[----:B------:R-:W-:Y:S02]  /*45f0*/  IMAD.MOV.U32 R33, RZ, RZ, 0x2 ;  /* 0x00000002ff217424 */ /* 0x000fe400078e00ff */
[----:B------:R-:W-:-:S07]  /*4600*/  IMAD.MOV.U32 R41, RZ, RZ, R40 ;  /* 0x000000ffff297224 */ /* 0x000fce00078e0028 */
[----:B------:R-:W-:Y:S05]  /*4610*/  WARPSYNC.COLLECTIVE R39, `(.L_x_181) ;  /* 0x0000000027087348 */ /* 0x000fea0003c00000 */
[----:B------:R0:W1:Y:S02]  /*4620*/  SHFL.DOWN P2, R40, R38, R33, R32 ;  /* 0x0800002126287389 */ /* 0x0000640000040020 */
[----:B01----:R-:W-:Y:S05]  /*4630*/  ENDCOLLECTIVE ;  /* 0x000000000000791b */ /* 0x003fea0003800000 */
.L_x_181:
        /* <DEDUP_REMOVED lines=9> */
.L_x_182:
[----:B------:R-:W-:Y:S02]  /*46d0*/  IMAD.MOV.U32 R38, RZ, RZ, R41 ;  /* 0x000000ffff267224 */ /* 0x000fe400078e0029 */
[----:B------:R-:W-:Y:S02]  /*46e0*/  IMAD.MOV.U32 R33, RZ, RZ, 0x4 ;  /* 0x00000004ff217424 */ /* 0x000fe400078e00ff */
[----:B------:R-:W-:-:S07]  /*46f0*/  IMAD.MOV.U32 R42, RZ, RZ, R40 ;  /* 0x000000ffff2a7224 */ /* 0x000fce00078e0028 */
[----:B------:R-:W-:Y:S05]  /*4700*/  WARPSYNC.COLLECTIVE R39, `(.L_x_183) ;  /* 0x0000000027087348 */ /* 0x000fea0003c00000 */
[----:B------:R0:W1:Y:S02]  /*4710*/  SHFL.DOWN P2, R40, R38, R33, R32 ;  /* 0x0800002126287389 */ /* 0x0000640000040020 */
[----:B01----:R-:W-:Y:S05]  /*4720*/  ENDCOLLECTIVE ;  /* 0x000000000000791b */ /* 0x003fea0003800000 */
.L_x_183:
        /* <DEDUP_REMOVED lines=9> */
.L_x_184:
[----:B------:R-:W-:Y:S02]  /*47c0*/  IMAD.MOV.U32 R38, RZ, RZ, R43 ;  /* 0x000000ffff267224 */ /* 0x000fe400078e002b */
[----:B------:R-:W-:Y:S02]  /*47d0*/  IMAD.MOV.U32 R33, RZ, RZ, 0x8 ;  /* 0x00000008ff217424 */ /* 0x000fe400078e00ff */
[----:B------:R-:W-:-:S07]  /*47e0*/  IMAD.MOV.U32 R44, RZ, RZ, R40 ;  /* 0x000000ffff2c7224 */ /* 0x000fce00078e0028 */
[----:B------:R-:W-:Y:S05]  /*47f0*/  WARPSYNC.COLLECTIVE R39, `(.L_x_185) ;  /* 0x0000000027087348 */ /* 0x000fea0003c00000 */
[----:B------:R0:W1:Y:S02]  /*4800*/  SHFL.DOWN P2, R40, R38, R33, R32 ;  /* 0x0800002126287389 */ /* 0x0000640000040020 */
[----:B01----:R-:W-:Y:S05]  /*4810*/  ENDCOLLECTIVE ;  /* 0x000000000000791b */ /* 0x003fea0003800000 */
.L_x_185:
        /* <DEDUP_REMOVED lines=9> */
.L_x_186:
[----:B------:R-:W-:Y:S02]  /*48b0*/  IMAD.MOV.U32 R38, RZ, RZ, R41 ;  /* 0x000000ffff267224 */ /* 0x000fe400078e0029 */
[----:B------:R-:W-:Y:S02]  /*48c0*/  IMAD.MOV.U32 R33, RZ, RZ, 0x10 ;  /* 0x00000010ff217424 */ /* 0x000fe400078e00ff */
[----:B------:R-:W-:-:S07]  /*48d0*/  IMAD.MOV.U32 R44, RZ, RZ, R40 ;  /* 0x000000ffff2c7224 */ /* 0x000fce00078e0028 */
[----:B------:R-:W-:Y:S05]  /*48e0*/  WARPSYNC.COLLECTIVE R39, `(.L_x_187) ;  /* 0x0000000027087348 */ /* 0x000fea0003c00000 */
[----:B------:R0:W1:Y:S02]  /*48f0*/  SHFL.DOWN P2, R40, R38, R33, R32 ;  /* 0x0800002126287389 */ /* 0x0000640000040020 */
[----:B01----:R-:W-:Y:S05]  /*4900*/  ENDCOLLECTIVE ;  /* 0x000000000000791b */ /* 0x003fea0003800000 */
.L_x_187:
[----:B------:R-:W-:Y:S02]  /*4910*/  SEL R44, R44, RZ, !P1 ;  /* 0x000000ff2c2c7207 */ /* 0x000fe40004800000 */
[----:B------:R-:W-:-:S03]  /*4920*/  ISETP.GT.AND P1, PT, R17, R32, PT ;  /* 0x000000201100720c */ /* 0x000fc60003f24270 */
[----:B------:R-:W-:-:S04]  /*4930*/  IMAD.IADD R44, R45, 0x1, R44 ;  /* 0x000000012d2c7824 */ /* 0x000fc800078e022c */
[----:B------:R-:W-:Y:S02]  /*4940*/  IMAD.MOV.U32 R38, RZ, RZ, R44 ;  /* 0x000000ffff267224 */ /* 0x000fe400078e002c */
[----:B------:R-:W-:-:S07]  /*4950*/  IMAD.MOV.U32 R42, RZ, RZ, R40 ;  /* 0x000000ffff2a7224 */ /* 0x000fce00078e0028 */
[----:B------:R-:W-:Y:S05]  /*4960*/  WARPSYNC.COLLECTIVE R39, `(.L_x_188) ;  /* 0x0000000027087348 */ /* 0x000fea0003c00000 */
[----:B------:R0:W1:Y:S02]  /*4970*/  SHFL.DOWN P2, R40, R38, R33, R32 ;  /* 0x0800002126287389 */ /* 0x0000640000040020 */
[----:B01----:R-:W-:Y:S05]  /*4980*/  ENDCOLLECTIVE ;  /* 0x000000000000791b */ /* 0x003fea0003800000 */
.L_x_188:
[----:B------:R-:W-:Y:S05]  /*4990*/  WARPSYNC.COLLECTIVE R39, `(.L_x_189) ;  /* 0x0000000027087348 */ /* 0x000fea0003c00000 */
[----:B------:R-:W-:Y:S01]  /*49a0*/  VOTE.ALL P0, P0 ;  /* 0x0000000000ff7806 */ /* 0x000fe20000000000 */
[----:B------:R-:W-:-:S12]  /*49b0*/  ENDCOLLECTIVE ;  /* 0x000000000000791b */ /* 0x000fd80003800000 */
.L_x_189:
[----:B------:R-:W-:-:S04]  /*49c0*/  SEL R42, R42, RZ, !P1 ;  /* 0x000000ff2a2a7207 */ /* 0x000fc80004800000 */
[----:B------:R-:W-:Y:S02]  /*49d0*/  IADD3 R18, PT, PT, R18, R41, R42 ;  /* 0x0000002912127210 */ /* 0x000fe40007ffe02a */
[----:B------:R-:W-:-:S04]  /*49e0*/  SEL R40, R40, RZ, !P1 ;  /* 0x000000ff28287207 */ /* 0x000fc80004800000 */
[----:B------:R-:W-:Y:S01]  /*49f0*/  IADD3 R19, PT, PT, R19, R44, R40 ;  /* 0x0000002c13137210 */ /* 0x000fe20007ffe028 */
[----:B------:R-:W-:Y:S06]  /*4a00*/  BRA `(.L_x_190) ;  /* 0xffffffcc00907947 */ /* 0x000fec000383ffff */
.L_x_141:
[----:B------:R-:W-:Y:S01]  /*4a10*/  BSSY B0, `(.L_x_191) ;  /* 0x0000006000007945 */ /* 0x000fe20003800000 */
[----:B------:R-:W-:Y:S01]  /*4a20*/  PLOP3.LUT P0, PT, P0, PT, PT, 0x8, 0x80 ;  /* 0x000000000080781c */ /* 0x000fe2000070e170 */
[----:B------:R-:W-:-:S12]  /*4a30*/  IMAD.MOV.U32 R39, RZ, RZ, -0x1 ;  /* 0xffffffffff277424 */ /* 0x000fd800078e00ff */
[----:B------:R-:W-:Y:S05]  /*4a40*/  WARPSYNC.COLLECTIVE R39, `(.L_x_192) ;  /* 0x0000000027087348 */ /* 0x000fea0003c00000 */
[----:B------:R-:W-:Y:S01]  /*4a50*/  VOTE.ANY P0, P0 ;  /* 0x0000000000ff7806 */ /* 0x000fe20000000100 */
[----:B------:R-:W-:-:S12]  /*4a60*/  ENDCOLLECTIVE ;  /* 0x000000000000791b */ /* 0x000fd80003800000 */
.L_x_192:
[----:B------:R-:W-:Y:S05]  /*4a70*/  BSYNC B0 ;  /* 0x0000000000007941 */ /* 0x000fea0003800000 */
.L_x_191:
[----:B------:R-:W-:Y:S05]  /*4a80*/  BRA `(.L_x_193) ;  /* 0xffffffe000ac7947 */ /* 0x000fea000383ffff */
.L_x_146:
[----:B------:R-:W0:Y:S01]  /*4a90*/  S2R R29, SR_GEMASK ;  /* 0x00000000001d7919 */ /* 0x000e220000003c00 */
[----:B------:R-:W-:Y:S01]  /*4aa0*/  BSSY B0, `(.L_x_194) ;  /* 0x0000006000007945 */ /* 0x000fe20003800000 */
[----:B------:R-:W-:Y:S01]  /*4ab0*/  PLOP3.LUT P2, PT, P0, PT, PT, 0x8, 0x80 ;  /* 0x000000000080781c */ /* 0x000fe2000074e170 */
[----:B------:R-:W-:-:S12]  /*4ac0*/  IMAD.MOV.U32 R39, RZ, RZ, -0x1 ;  /* 0xffffffffff277424 */ /* 0x000fd800078e00ff */
[----:B0----5:R-:W-:Y:S05]  /*4ad0*/  WARPSYNC.COLLECTIVE R39, `(.L_x_195) ;  /* 0x0000000027087348 */ /* 0x021fea0003c00000 */
[----:B------:R-:W-:Y:S01]  /*4ae0*/  VOTE.ANY R39, PT, P2 ;  /* 0x0000000000277806 */ /* 0x000fe200010e0100 */
[----:B0----5:R-:W-:Y:S06]  /*4af0*/  ENDCOLLECTIVE ;  /* 0x000000000000791b */ /* 0x021fec0003800000 */
.L_x_195:
[----:B------:R-:W-:Y:S05]  /*4b00*/  BSYNC B0 ;  /* 0x0000000000007941 */ /* 0x000fea0003800000 */
.L_x_194:
        /* <DEDUP_REMOVED lines=11> */
.L_x_196:
[----:B------:R-:W-:Y:S01]  /*4bc0*/  ISETP.GE.AND P0, PT, R3, R32, PT ;  /* 0x000000200300720c */ /* 0x000fe20003f06270 */
[----:B------:R-:W-:Y:S02]  /*4bd0*/  IMAD.MOV.U32 R38, RZ, RZ, R17 ;  /* 0x000000ffff267224 */ /* 0x000fe400078e0011 */
[----:B------:R-:W-:-:S10]  /*4be0*/  IMAD.MOV.U32 R19, RZ, RZ, R40 ;  /* 0x000000ffff137224 */ /* 0x000fd400078e0028 */
[----:B------:R-:W-:Y:S05]  /*4bf0*/  WARPSYNC.COLLECTIVE R39, `(.L_x_197) ;  /* 0x0000000027087348 */ /* 0x000fea0003c00000 */
[----:B------:R0:W1:Y:S02]  /*4c00*/  SHFL.DOWN P2, R40, R38, R33, R32 ;  /* 0x0800002126287389 */ /* 0x0000640000040020 */
[----:B01----:R-:W-:Y:S05]  /*4c10*/  ENDCOLLECTIVE ;  /* 0x000000000000791b */ /* 0x003fea0003800000 */
.L_x_197:
        /* <DEDUP_REMOVED lines=10> */
.L_x_198:
[----:B------:R-:W-:Y:S02]  /*4cc0*/  VIADD R17, R3, 0x8 ;  /* 0x0000000803117836 */ /* 0x000fe40000000000 */
[----:B------:R-:W-:Y:S02]  /*4cd0*/  IMAD.MOV.U32 R38, RZ, RZ, R21 ;  /* 0x000000ffff267224 */ /* 0x000fe400078e0015 */
[----:B------:R-:W-:-:S07]  /*4ce0*/  IMAD.MOV.U32 R27, RZ, RZ, R40 ;  /* 0x000000ffff1b7224 */ /* 0x000fce00078e0028 */
[----:B------:R-:W-:Y:S05]  /*4cf0*/  WARPSYNC.COLLECTIVE R39, `(.L_x_199) ;  /* 0x0000000027087348 */ /* 0x000fea0003c00000 */
[----:B------:R0:W1:Y:S02]  /*4d00*/  SHFL.DOWN P2, R40, R38, R33, R32 ;  /* 0x0800002126287389 */ /* 0x0000640000040020 */
[----:B01----:R-:W-:Y:S05]  /*4d10*/  ENDCOLLECTIVE ;  /* 0x000000000000791b */ /* 0x003fea0003800000 */
.L_x_199:
        /* <DEDUP_REMOVED lines=11> */
.L_x_200:
[----:B------:R-:W-:Y:S02]  /*4dd0*/  IMAD.MOV.U32 R38, RZ, RZ, R35 ;  /* 0x000000ffff267224 */ /* 0x000fe400078e0023 */
[----:B------:R-:W-:-:S07]  /*4de0*/  IMAD.MOV.U32 R16, RZ, RZ, R40 ;  /* 0x000000ffff107224 */ /* 0x000fce00078e0028 */
[----:B------:R-:W-:Y:S05]  /*4df0*/  WARPSYNC.COLLECTIVE R39, `(.L_x_201) ;  /* 0x0000000027087348 */ /* 0x000fea0003c00000 */
[----:B------:R0:W1:Y:S02]  /*4e00*/  SHFL.DOWN P2, R40, R38, R33, R32 ;  /* 0x0800002126287389 */ /* 0x0000640000040020 */
[----:B01----:R-:W-:Y:S05]  /*4e10*/  ENDCOLLECTIVE ;  /* 0x000000000000791b */ /* 0x003fea0003800000 */
.L_x_201:
        /* <DEDUP_REMOVED lines=10> */
.L_x_202:
[----:B------:R-:W-:Y:S02]  /*4ec0*/  IMAD.MOV.U32 R38, RZ, RZ, R41 ;  /* 0x000000ffff267224 */ /* 0x000fe400078e0029 */
[----:B------:R-:W-:-:S07]  /*4ed0*/  IMAD.MOV.U32 R16, RZ, RZ, R40 ;  /* 0x000000ffff107224 */ /* 0x000fce00078e0028 */
[----:B------:R-:W-:Y:S05]  /*4ee0*/  WARPSYNC.COLLECTIVE R39, `(.L_x_203) ;  /* 0x0000000027087348 */ /* 0x000fea0003c00000 */
[----:B------:R0:W1:Y:S02]  /*4ef0*/  SHFL.DOWN P2, R40, R38, R33, R32 ;  /* 0x0800002126287389 */ /* 0x0000640000040020 */
[----:B01----:R-:W-:Y:S05]  /*4f00*/  ENDCOLLECTIVE ;  /* 0x000000000000791b */ /* 0x003fea0003800000 */
.L_x_203:
[----:B------:R-:W-:-:S05]  /*4f10*/  SEL R16, R16, RZ, !P0 ;  /* 0x000000ff10107207 */ /* 0x000fca0004000000 */
[----:B------:R-:W-:Y:S02]  /*4f20*/  IMAD.IADD R19, R21, 0x1, R16 ;  /* 0x0000000115137824 */ /* 0x000fe400078e0210 */
[----:B------:R-:W0:Y:S01]  /*4f30*/  LDC.64 R20, c[0x0][0x398] ;  /* 0x0000e600ff147b82 */ /* 0x000e220000000a00 */
[----:B------:R-:W-:Y:S02]  /*4f40*/  VIADD R16, R3, 0x10 ;  /* 0x0000001003107836 */ /* 0x000fe40000000000 */
        /* <DEDUP_REMOVED lines=8> */
.L_x_204:
[----:B------:R-:W-:-:S05]  /*4fd0*/  IADD3 R36, P3, PT, R20, 0x100, RZ ;  /* 0x0000010014247810 */ /* 0x000fca0007f7e0ff */
[----:B------:R-:W-:Y:S02]  /*4fe0*/  IMAD.X R37, RZ, RZ, R21, P3 ;  /* 0x000000ffff257224 */ /* 0x000fe400018e0615 */
[----:B------:R-:W-:Y:S02]  /*4ff0*/  IMAD.MOV.U32 R38, RZ, RZ, R31 ;  /* 0x000000ffff267224 */ /* 0x000fe400078e001f */
[----:B------:R-:W-:-:S07]  /*5000*/  IMAD.MOV.U32 R30, RZ, RZ, R40 ;  /* 0x000000ffff1e7224 */ /* 0x000fce00078e0028 */
[----:B------:R-:W-:Y:S05]  /*5010*/  WARPSYNC.COLLECTIVE R39, `(.L_x_205) ;  /* 0x0000000027087348 */ /* 0x000fea0003c00000 */
[----:B------:R0:W1:Y:S02]  /*5020*/  SHFL.DOWN P2, R40, R38, R33, R32 ;  /* 0x0800002126287389 */ /* 0x0000640000040020 */
[----:B01----:R-:W-:Y:S05]  /*5030*/  ENDCOLLECTIVE ;  /* 0x000000000000791b */ /* 0x003fea0003800000 */
.L_x_205:
[----:B------:R-:W-:Y:S05]  /*5040*/  WARPSYNC.COLLECTIVE R39, `(.L_x_206) ;  /* 0x0000000027087348 */ /* 0x000fea0003c00000 */
[----:B------:R-:W-:Y:S01]  /*5050*/  VOTE.ALL P0, P0 ;  /* 0x0000000000ff7806 */ /* 0x000fe20000000000 */
[----:B------:R-:W-:-:S12]  /*5060*/  ENDCOLLECTIVE ;  /* 0x000000000000791b */ /* 0x000fd80003800000 */
.L_x_206:
[----:B------:R-:W-:-:S04]  /*5070*/  ISETP.GT.AND P2, PT, R16, R32, PT ;  /* 0x000000201000720c */ /* 0x000fc80003f44270 */
[----:B------:R-:W-:Y:S02]  /*5080*/  SEL R18, R30, RZ, !P2 ;  /* 0x000000ff1e127207 */ /* 0x000fe40005000000 */
[----:B------:R-:W-:-:S03]  /*5090*/  SEL R40, R40, RZ, !P2 ;  /* 0x000000ff28287207 */ /* 0x000fc60005000000 */
[----:B------:R-:W-:Y:S02]  /*50a0*/  IMAD.IADD R18, R19, 0x1, R18 ;  /* 0x0000000113127824 */ /* 0x000fe400078e0212 */
[----:B------:R-:W-:Y:S01]  /*50b0*/  IMAD.IADD R19, R31, 0x1, R40 ;  /* 0x000000011f137824 */ /* 0x000fe200078e0228 */
[----:B------:R-:W-:Y:S06]  /*50c0*/  BRA `(.L_x_207) ;  /* 0xffffffe000247947 */ /* 0x000fec000383ffff */
.L_x_148:
[----:B------:R-:W-:Y:S01]  /*50d0*/  BSSY B0, `(.L_x_208) ;  /* 0x0000006000007945 */ /* 0x000fe20003800000 */
[----:B------:R-:W-:Y:S01]  /*50e0*/  PLOP3.LUT P0, PT, P0, PT, PT, 0x8, 0x80 ;  /* 0x000000000080781c */ /* 0x000fe2000070e170 */
[----:B------:R-:W-:-:S12]  /*50f0*/  IMAD.MOV.U32 R39, RZ, RZ, -0x1 ;  /* 0xffffffffff277424 */ /* 0x000fd800078e00ff */
[----:B------:R-:W-:Y:S05]  /*5100*/  WARPSYNC.COLLECTIVE R39, `(.L_x_209) ;  /* 0x0000000027087348 */ /* 0x000fea0003c00000 */
[----:B------:R-:W-:Y:S01]  /*5110*/  VOTE.ANY P0, P0 ;  /* 0x0000000000ff7806 */ /* 0x000fe20000000100 */
[----:B------:R-:W-:-:S12]  /*5120*/  ENDCOLLECTIVE ;  /* 0x000000000000791b */ /* 0x000fd80003800000 */
.L_x_209:
[----:B------:R-:W-:Y:S05]  /*5130*/  BSYNC B0 ;  /* 0x0000000000007941 */ /* 0x000fea0003800000 */
.L_x_208:
[----:B------:R-:W-:Y:S05]  /*5140*/  BRA `(.L_x_210) ;  /* 0xffffffe0003c7947 */ /* 0x000fea000383ffff */
.L_x_153:
[----:B------:R-:W-:Y:S01]  /*5150*/  BSSY B0, `(.L_x_211) ;  /* 0x0000007000007945 */ /* 0x000fe20003800000 */
[----:B------:R-:W-:Y:S01]  /*5160*/  ISETP.NE.AND P0, PT, R33, 0x65, PT ;  /* 0x000000652100780c */ /* 0x000fe20003f05270 */
[----:B------:R-:W-:Y:S01]  /*5170*/  IMAD.MOV.U32 R39, RZ, RZ, -0x1 ;  /* 0xffffffffff277424 */ /* 0x000fe200078e00ff */
[----:B------:R-:W-:-:S13]  /*5180*/  PLOP3.LUT P2, PT, P2, PT, PT, 0x8, 0x80 ;  /* 0x000000000080781c */ /* 0x000fda000174e170 */
[----:B-----5:R-:W-:Y:S05]  /*5190*/  WARPSYNC.COLLECTIVE R39, `(.L_x_212) ;  /* 0x0000000027087348 */ /* 0x020fea0003c00000 */
[----:B------:R-:W-:Y:S01]  /*51a0*/  VOTE.ANY R39, PT, P2 ;  /* 0x0000000000277806 */ /* 0x000fe200010e0100 */
[----:B-----5:R-:W-:Y:S06]  /*51b0*/  ENDCOLLECTIVE ;  /* 0x000000000000791b */ /* 0x020fec0003800000 */
.L_x_212:
[----:B------:R-:W-:Y:S05]  /*51c0*/  BSYNC B0 ;  /* 0x0000000000007941 */ /* 0x000fea0003800000 */
.L_x_211:
        /* <DEDUP_REMOVED lines=11> */
.L_x_213:
[----:B------:R-:W-:Y:S01]  /*5280*/  ISETP.GE.AND P3, PT, R3, R32, PT ;  /* 0x000000200300720c */ /* 0x000fe20003f66270 */
[----:B------:R-:W-:-:S03]  /*5290*/  IMAD.MOV.U32 R38, RZ, RZ, R21 ;  /* 0x000000ffff267224 */ /* 0x000fc600078e0015 */
[----:B------:R-:W-:-:S09]  /*52a0*/  SEL R31, R40, RZ, !P3 ;  /* 0x000000ff281f7207 */ /* 0x000fd20005800000 */
[----:B------:R-:W-:Y:S05]  /*52b0*/  WARPSYNC.COLLECTIVE R39, `(.L_x_214) ;  /* 0x0000000027087348 */ /* 0x000fea0003c00000 */
[----:B------:R0:W1:Y:S02]  /*52c0*/  SHFL.DOWN P2, R40, R38, R33, R32 ;  /* 0x0800002126287389 */ /* 0x0000640000040020 */
[----:B01----:R-:W-:Y:S05]  /*52d0*/  ENDCOLLECTIVE ;  /* 0x000000000000791b */ /* 0x003fea0003800000 */
.L_x_214:
[----:B------:R-:W-:-:S04]  /*52e0*/  IMAD.IADD R31, R20, 0x1, R31 ;  /* 0x00000001141f7824 */ /* 0x000fc800078e021f */
[----:B------:R-:W-:Y:S02]  /*52f0*/  IMAD.MOV.U32 R38, RZ, RZ, R31 ;  /* 0x000000ffff267224 */ /* 0x000fe400078e001f */
[----:B------:R-:W-:Y:S02]  /*5300*/  IMAD.MOV.U32 R33, RZ, RZ, 0x2 ;  /* 0x00000002ff217424 */ /* 0x000fe400078e00ff */
[----:B------:R-:W-:-:S07]  /*5310*/  IMAD.MOV.U32 R35, RZ, RZ, R40 ;  /* 0x000000ffff237224 */ /* 0x000fce00078e0028 */
[----:B------:R-:W-:Y:S05]  /*5320*/  WARPSYNC.COLLECTIVE R39, `(.L_x_215) ;  /* 0x0000000027087348 */ /* 0x000fea0003c00000 */
[----:B------:R0:W1:Y:S02]  /*5330*/  SHFL.DOWN P2, R40, R38, R33, R32 ;  /* 0x0800002126287389 */ /* 0x0000640000040020 */
[----:B01----:R-:W-:Y:S05]  /*5340*/  ENDCOLLECTIVE ;  /* 0x000000000000791b */ /* 0x003fea0003800000 */
.L_x_215:
        /* <DEDUP_REMOVED lines=9> */
.L_x_216:
[----:B------:R-:W-:Y:S02]  /*53e0*/  IMAD.MOV.U32 R38, RZ, RZ, R35 ;  /* 0x000000ffff267224 */ /* 0x000fe400078e0023 */
[----:B------:R-:W-:Y:S02]  /*53f0*/  IMAD.MOV.U32 R33, RZ, RZ, 0x4 ;  /* 0x00000004ff217424 */ /* 0x000fe400078e00ff */
[----:B------:R-:W-:-:S07]  /*5400*/  IMAD.MOV.U32 R41, RZ, RZ, R40 ;  /* 0x000000ffff297224 */ /* 0x000fce00078e0028 */
[----:B------:R-:W-:Y:S05]  /*5410*/  WARPSYNC.COLLECTIVE R39, `(.L_x_217) ;  /* 0x0000000027087348 */ /* 0x000fea0003c00000 */
[----:B------:R0:W1:Y:S02]  /*5420*/  SHFL.DOWN P2, R40, R38, R33, R32 ;  /* 0x0800002126287389 */ /* 0x0000640000040020 */
[----:B01----:R-:W-:Y:S05]  /*5430*/  ENDCOLLECTIVE ;  /* 0x000000000000791b */ /* 0x003fea0003800000 */
.L_x_217:
        /* <DEDUP_REMOVED lines=9> */
.L_x_218:
[----:B------:R-:W-:Y:S02]  /*54d0*/  IMAD.MOV.U32 R38, RZ, RZ, R31 ;  /* 0x000000ffff267224 */ /* 0x000fe400078e001f */
[----:B------:R-:W-:Y:S02]  /*54e0*/  IMAD.MOV.U32 R33, RZ, RZ, 0x8 ;  /* 0x00000008ff217424 */ /* 0x000fe400078e00ff */
[----:B------:R-:W-:-:S07]  /*54f0*/  IMAD.MOV.U32 R30, RZ, RZ, R40 ;  /* 0x000000ffff1e7224 */ /* 0x000fce00078e0028 */
[----:B------:R-:W-:Y:S05]  /*5500*/  WARPSYNC.COLLECTIVE R39, `(.L_x_219) ;  /* 0x0000000027087348 */ /* 0x000fea0003c00000 */
[----:B------:R0:W1:Y:S02]  /*5510*/  SHFL.DOWN P2, R40, R38, R33, R32 ;  /* 0x0800002126287389 */ /* 0x0000640000040020 */
[----:B01----:R-:W-:Y:S05]  /*5520*/  ENDCOLLECTIVE ;  /* 0x000000000000791b */ /* 0x003fea0003800000 */
.L_x_219:
        /* <DEDUP_REMOVED lines=9> */
.L_x_220:
[----:B------:R-:W-:Y:S02]  /*55c0*/  IMAD.MOV.U32 R38, RZ, RZ, R35 ;  /* 0x000000ffff267224 */ /* 0x000fe400078e0023 */
[----:B------:R-:W-:Y:S02]  /*55d0*/  IMAD.MOV.U32 R33, RZ, RZ, 0x10 ;  /* 0x00000010ff217424 */ /* 0x000fe400078e00ff */
[----:B------:R-:W-:-:S07]  /*55e0*/  IMAD.MOV.U32 R30, RZ, RZ, R40 ;  /* 0x000000ffff1e7224 */ /* 0x000fce00078e0028 */
[----:B------:R-:W-:Y:S05]  /*55f0*/  WARPSYNC.COLLECTIVE R39, `(.L_x_221) ;  /* 0x0000000027087348 */ /* 0x000fea0003c00000 */
[----:B------:R0:W1:Y:S02]  /*5600*/  SHFL.DOWN P2, R40, R38, R33, R32 ;  /* 0x0800002126287389 */ /* 0x0000640000040020 */
[----:B01----:R-:W-:Y:S05]  /*5610*/  ENDCOLLECTIVE ;  /* 0x000000000000791b */ /* 0x003fea0003800000 */
.L_x_221:
[----:B------:R-:W-:-:S05]  /*5620*/  SEL R30, R30, RZ, !P3 ;  /* 0x000000ff1e1e7207 */ /* 0x000fca0005800000 */
[----:B------:R-:W-:-:S04]  /*5630*/  IMAD.IADD R30, R43, 0x1, R30 ;  /* 0x000000012b1e7824 */ /* 0x000fc800078e021e */
[----:B------:R-:W-:Y:S02]  /*5640*/  IMAD.MOV.U32 R38, RZ, RZ, R30 ;  /* 0x000000ffff267224 */ /* 0x000fe400078e001e */
[----:B------:R-:W-:-:S07]  /*5650*/  IMAD.MOV.U32 R41, RZ, RZ, R40 ;  /* 0x000000ffff297224 */ /* 0x000fce00078e0028 */
[----:B------:R-:W-:Y:S05]  /*5660*/  WARPSYNC.COLLECTIVE R39, `(.L_x_222) ;  /* 0x0000000027087348 */ /* 0x000fea0003c00000 */
[----:B------:R0:W1:Y:S02]  /*5670*/  SHFL.DOWN P2, R40, R38, R33, R32 ;  /* 0x0800002126287389 */ /* 0x0000640000040020 */
[----:B01----:R-:W-:Y:S05]  /*5680*/  ENDCOLLECTIVE ;  /* 0x000000000000791b */ /* 0x003fea0003800000 */
.L_x_222:
[----:B------:R-:W-:Y:S05]  /*5690*/  WARPSYNC.COLLECTIVE R39, `(.L_x_223) ;  /* 0x0000000027087348 */ /* 0x000fea0003c00000 */
[----:B------:R-:W-:Y:S01]  /*56a0*/  VOTE.ALL P0, P0 ;  /* 0x0000000000ff7806 */ /* 0x000fe20000000000 */
[----:B------:R-:W-:-:S12]  /*56b0*/  ENDCOLLECTIVE ;  /* 0x000000000000791b */ /* 0x000fd80003800000 */
.L_x_223:
[----:B------:R-:W-:-:S04]  /*56c0*/  ISETP.GT.AND P2, PT, R16, R32, PT ;  /* 0x000000201000720c */ /* 0x000fc80003f44270 */
[----:B------:R-:W-:Y:S02]  /*56d0*/  SEL R41, R41, RZ, !P2 ;  /* 0x000000ff29297207 */ /* 0x000fe40005000000 */
[----:B------:R-:W-:Y:S02]  /*56e0*/  SEL R40, R40, RZ, !P2 ;  /* 0x000000ff28287207 */ /* 0x000fe40005000000 */
[----:B------:R-:W-:Y:S02]  /*56f0*/  IADD3 R18, PT, PT, R18, R35, R41 ;  /* 0x0000002312127210 */ /* 0x000fe40007ffe029 */
[----:B------:R-:W-:Y:S01]  /*5700*/  IADD3 R19, PT, PT, R19, R30, R40 ;  /* 0x0000001e13137210 */ /* 0x000fe20007ffe028 */
[----:B------:R-:W-:Y:S06]  /*5710*/  BRA `(.L_x_224) ;  /* 0xffffffdc00b07947 */ /* 0x000fec000383ffff */
.L_x_225:
        /* <DEDUP_REMOVED lines=14> */
.L_x_229:


//--------------------- .text._ZN3cub18CUB_300001_SM_10006detail4scan20DeviceScanInitKernelINS0_13ScanTileStateI5uint2Lb0EEEEEvT_i --------------------------
	.section	.text._ZN3cub18CUB_300001_SM_10006detail4scan20DeviceScanInitKernelINS0_13ScanTileStateI5uint2Lb0EEEEEvT_i,"ax",@progbits
	.align	128
        .global         _ZN3cub18CUB_300001_SM_10006detail4scan20DeviceScanInitKernelINS0_13ScanTileStateI5uint2Lb0EEEEEvT_i
        .type           _ZN3cub18CUB_300001_SM_10006detail4scan20DeviceScanInitKernelINS0_13ScanTileStateI5uint2Lb0EEEEEvT_i,@function
        .size           _ZN3cub18CUB_300001_SM_10006detail4scan20DeviceScanInitKernelINS0_13ScanTileStateI5uint2Lb0EEEEEvT_i,(.L_x_230 - _ZN3cub18CUB_300001_SM_10006detail4scan20DeviceScanInitKernelINS0_13ScanTileStateI5uint2Lb0EEEEEvT_i)
        .other          _ZN3cub18CUB_300001_SM_10006detail4scan20DeviceScanInitKernelINS0_13ScanTileStateI5uint2Lb0EEEEEvT_i,@"STO_CUDA_ENTRY STV_DEFAULT"
_ZN3cub18CUB_300001_SM_10006detail4scan20DeviceScanInitKernelINS0_13ScanTileStateI5uint2Lb0EEEEEvT_i:
.text._ZN3cub18CUB_300001_SM_10006detail4scan20DeviceScanInitKernelINS0_13ScanTileStateI5uint2Lb0EEEEEvT_i:
[----:B------:R-:W-:Y:S01]  /*0000*/  LDC R1, c[0x0][0x37c] ;  /* 0x0000df00ff017b82 */ /* 0x000fe20000000800 */
[----:B------:R-:W0:Y:S07]  /*0010*/  S2R R0, SR_TID.X ;  /* 0x0000000000007919 */ /* 0x000e2e0000002100 */
[----:B------:R-:W1:Y:S01]  /*0020*/  S2UR UR6, SR_CTAID.X ;  /* 0x00000000000679c3 */ /* 0x000e620000002500 */
[----:B------:R-:W2:Y:S07]  /*0030*/  LDCU UR4, c[0x0][0x398] ;  /* 0x00007300ff0477ac */ /* 0x000eae0008000800 */
[----:B------:R-:W1:Y:S01]  /*0040*/  LDC R5, c[0x0][0x360] ;  /* 0x0000d800ff057b82 */ /* 0x000e620000000800 */
[----:B0-----:R-:W-:Y:S01]  /*0050*/  ISETP.GT.U32.AND P0, PT, R0, 0x1f, PT ;  /* 0x0000001f0000780c */ /* 0x001fe20003f04070 */
[----:B-1----:R-:W-:-:S03]  /*0060*/  IMAD R5, R5, UR6, R0 ;  /* 0x0000000605057c24 */ /* 0x002fc6000f8e0200 */
[----:B------:R-:W-:Y:S02]  /*0070*/  ISETP.NE.OR P0, PT, RZ, UR6, P0 ;  /* 0x00000006ff007c0c */ /* 0x000fe40008705670 */
[----:B--2---:R-:W-:Y:S01]  /*0080*/  ISETP.GE.AND P1, PT, R5, UR4, PT ;  /* 0x0000000405007c0c */ /* 0x004fe2000bf26270 */
[----:B------:R-:W0:-:S12]  /*0090*/  LDCU.64 UR4, c[0x0][0x358] ;  /* 0x00006b00ff0477ac */ /* 0x000e180008000a00 */
[----:B------:R-:W1:Y:S02]  /*00a0*/  @!P1 LDC.64 R2, c[0x0][0x380] ;  /* 0x0000e000ff029b82 */ /* 0x000e640000000a00 */
[----:B-1----:R-:W-:Y:S01]  /*00b0*/  @!P1 IMAD.WIDE R2, R5, 0x4, R2 ;  /* 0x0000000405029825 */ /* 0x002fe200078e0202 */
[----:B------:R-:W-:-:S05]  /*00c0*/  @!P1 MOV R5, 0x63 ;  /* 0x0000006300059802 */ /* 0x000fca0000000f00 */
[----:B0-----:R0:W-:Y:S01]  /*00d0*/  @!P1 STG.E desc[UR4][R2.64+0x80], R5 ;  /* 0x0000800502009986 */ /* 0x0011e2000c101904 */
[----:B------:R-:W-:Y:S05]  /*00e0*/  @P0 EXIT ;  /* 0x000000000000094d */ /* 0x000fea0003800000 */
[----:B0-----:R-:W0:Y:S02]  /*00f0*/  LDC.64 R2, c[0x0][0x380] ;  /* 0x0000e000ff027b82 */ /* 0x001e240000000a00 */
[----:B0-----:R-:W-:-:S05]  /*0100*/  IMAD.WIDE.U32 R2, R0, 0x4, R2 ;  /* 0x0000000400027825 */ /* 0x001fca00078e0002 */
[----:B------:R-:W-:Y:S01]  /*0110*/  STG.E desc[UR4][R2.64], RZ ;  /* 0x000000ff02007986 */ /* 0x000fe2000c101904 */
[----:B------:R-:W-:Y:S05]  /*0120*/  EXIT ;  /* 0x000000000000794d */ /* 0x000fea0003800000 */
.L_x_226:
        /* <DEDUP_REMOVED lines=13> */
.L_x_230:


//--------------------- .text._ZN3cub18CUB_300001_SM_10006detail11EmptyKernelIvEEvv --------------------------
	.section	.text._ZN3cub18CUB_300001_SM_10006detail11EmptyKernelIvEEvv,"ax",@progbits
	.align	128
        .global         _ZN3cub18CUB_300001_SM_10006detail11EmptyKernelIvEEvv
        .type           _ZN3cub18CUB_300001_SM_10006detail11EmptyKernelIvEEvv,@function
        .size           _ZN3cub18CUB_300001_SM_10006detail11EmptyKernelIvEEvv,(.L_x_231 - _ZN3cub18CUB_300001_SM_10006detail11EmptyKernelIvEEvv)
        .other          _ZN3cub18CUB_300001_SM_10006detail11EmptyKernelIvEEvv,@"STO_CUDA_ENTRY STV_DEFAULT"
_ZN3cub18CUB_300001_SM_10006detail11EmptyKernelIvEEvv:
.text._ZN3cub18CUB_300001_SM_10006detail11EmptyKernelIvEEvv:
[----:B------:R-:W-:Y:S01]  /*0000*/  LDC R1, c[0x0][0x37c] ;  /* 0x0000df00ff017b82 */ /* 0x000fe20000000800 */
[----:B------:R-:W-:Y:S05]  /*0010*/  EXIT ;  /* 0x000000000000794d */ /* 0x000fea0003800000 */
.L_x_227:
        /* <DEDUP_REMOVED lines=14> */
.L_x_231:


//--------------------- .nv.shared._ZN3cub18CUB_300001_SM_10006detail4scan16DeviceScanKernelINS2_10policy_hubI5uint2S5_S5_m11uint2_adderE10Policy1000EN6thrust24THRUST_300001_SM_1000_NS10device_ptrIS5_EESC_NS0_13ScanTileStateIS5_Lb0EEES6_NS1_10InputValueIS5_PS5_EEmS5_Lb0ES5_EEvT0_T1_T2_iT3_T4_T5_ --------------------------
	.section	.nv.shared._ZN3cub18CUB_300001_SM_10006detail4scan16DeviceScanKernelINS2_10policy_hubI5uint2S5_S5_m11uint2_adderE10Policy1000EN6thrust24THRUST_300001_SM_1000_NS10device_ptrIS5_EESC_NS0_13ScanTileStateIS5_Lb0EEES6_NS1_10InputValueIS5_PS5_EEmS5_Lb0ES5_EEvT0_T1_T2_iT3_T4_T5_,"aw",@nobits
	.sectionflags	@""
	.align	16
.nv.shared._ZN3cub18CUB_300001_SM_10006detail4scan16DeviceScanKernelINS2_10policy_hubI5uint2S5_S5_m11uint2_adderE10Policy1000EN6thrust24THRUST_300001_SM_1000_NS10device_ptrIS5_EESC_NS0_13ScanTileStateIS5_Lb0EEES6_NS1_10InputValueIS5_PS5_EEmS5_Lb0ES5_EEvT0_T1_T2_iT3_T4_T5_:
	.zero		8208


//--------------------- .nv.shared.reserved.0     --------------------------
	.section	.nv.shared.reserved.0,"aw",@nobits
	.weak		__nv_reservedSMEM_offset_0_alias
	.size		__nv_reservedSMEM_offset_0_alias, 0, 64
	.other		__nv_reservedSMEM_offset_0_alias,@"STO_CUDA_RESERVED_SHARED STV_DEFAULT"
__nv_reservedSMEM_offset_0_alias:
	.zero		0
	.zero		64


//--------------------- .nv.global                --------------------------
	.section	.nv.global,"aw",@nobits
.nv.global:
	.type		_ZN30_INTERNAL_89c11f12_4_k_cu_main6thrust24THRUST_300001_SM_1000_NS3seqE,@object
	.size		_ZN30_INTERNAL_89c11f12_4_k_cu_main6thrust24THRUST_300001_SM_1000_NS3seqE,(_ZN30_INTERNAL_89c11f12_4_k_cu_main4cuda3std3__48in_placeE - _ZN30_INTERNAL_89c11f12_4_k_cu_main6thrust24THRUST_300001_SM_1000_NS3seqE)
_ZN30_INTERNAL_89c11f12_4_k_cu_main6thrust24THRUST_300001_SM_1000_NS3seqE:
	.zero		1
	.type		_ZN30_INTERNAL_89c11f12_4_k_cu_main4cuda3std3__48in_placeE,@object
	.size		_ZN30_INTERNAL_89c11f12_4_k_cu_main4cuda3std3__48in_placeE,(_ZN30_INTERNAL_89c11f12_4_k_cu_main4cuda3std6ranges3__45__cpo4sizeE - _ZN30_INTERNAL_89c11f12_4_k_cu_main4cuda3std3__48in_placeE)
_ZN30_INTERNAL_89c11f12_4_k_cu_main4cuda3std3__48in_placeE:
	.zero		1
	.type		_ZN30_INTERNAL_89c11f12_4_k_cu_main4cuda3std6ranges3__45__cpo4sizeE,@object
	.size		_ZN30_INTERNAL_89c11f12_4_k_cu_main4cuda3std6ranges3__45__cpo4sizeE,(_ZN30_INTERNAL_89c11f12_4_k_cu_main6thrust24THRUST_300001_SM_1000_NS12placeholders2_3E - _ZN30_INTERNAL_89c11f12_4_k_cu_main4cuda3std6ranges3__45__cpo4sizeE)
_ZN30_INTERNAL_89c11f12_4_k_cu_main4cuda3std6ranges3__45__cpo4sizeE:
	.zero		1
	.type		_ZN30_INTERNAL_89c11f12_4_k_cu_main6thrust24THRUST_300001_SM_1000_NS12placeholders2_3E,@object
	.size		_ZN30_INTERNAL_89c11f12_4_k_cu_main6thrust24THRUST_300001_SM_1000_NS12placeholders2_3E,(_ZN30_INTERNAL_89c11f12_4_k_cu_main4cuda3std3__45__cpo6cbeginE - _ZN30_INTERNAL_89c11f12_4_k_cu_main6thrust24THRUST_300001_SM_1000_NS12placeholders2_3E)
_ZN30_INTERNAL_89c11f12_4_k_cu_main6thrust24THRUST_300001_SM_1000_NS12placeholders2_3E:
	.zero		1
	.type		_ZN30_INTERNAL_89c11f12_4_k_cu_main4cuda3std3__45__cpo6cbeginE,@object
	.size		_ZN30_INTERNAL_89c11f12_4_k_cu_main4cuda3std3__45__cpo6cbeginE,(_ZN30_INTERNAL_89c11f12_4_k_cu_main4cuda3std6ranges3__45__cpo6cbeginE - _ZN30_INTERNAL_89c11f12_4_k_cu_main4cuda3std3__45__cpo6cbeginE)
_ZN30_INTERNAL_89c11f12_4_k_cu_main4cuda3std3__45__cpo6cbeginE:
	.zero		1
	.type		_ZN30_INTERNAL_89c11f12_4_k_cu_main4cuda3std6ranges3__45__cpo6cbeginE,@object
	.size		_ZN30_INTERNAL_89c11f12_4_k_cu_main4cuda3std6ranges3__45__cpo6cbeginE,(_ZN30_INTERNAL_89c11f12_4_k_cu_main6thrust24THRUST_300001_SM_1000_NS12placeholders2_7E - _ZN30_INTERNAL_89c11f12_4_k_cu_main4cuda3std6ranges3__45__cpo6cbeginE)
_ZN30_INTERNAL_89c11f12_4_k_cu_main4cuda3std6ranges3__45__cpo6cbeginE:
	.zero		1
	.type		_ZN30_INTERNAL_89c11f12_4_k_cu_main6thrust24THRUST_300001_SM_1000_NS12placeholders2_7E,@object
	.size		_ZN30_INTERNAL_89c11f12_4_k_cu_main6thrust24THRUST_300001_SM_1000_NS12placeholders2_7E,(_ZN30_INTERNAL_89c11f12_4_k_cu_main4cuda3std3__45__cpo7crbeginE - _ZN30_INTERNAL_89c11f12_4_k_cu_main6thrust24THRUST_300001_SM_1000_NS12placeholders2_7E)
_ZN30_INTERNAL_89c11f12_4_k_cu_main6thrust24THRUST_300001_SM_1000_NS12placeholders2_7E:
	.zero		1
	.type		_ZN30_INTERNAL_89c11f12_4_k_cu_main4cuda3std3__45__cpo7crbeginE,@object
	.size		_ZN30_INTERNAL_89c11f12_4_k_cu_main4cuda3std3__45__cpo7crbeginE,(_ZN30_INTERNAL_89c11f12_4_k_cu_main4cuda3std6ranges3__45__cpo4nextE - _ZN30_INTERNAL_89c11f12_4_k_cu_main4cuda3std3__45__cpo7crbeginE)
_ZN30_INTERNAL_89c11f12_4_k_cu_main4cuda3std3__45__cpo7crbeginE:
	.zero		1
	.type		_ZN30_INTERNAL_89c11f12_4_k_cu_main4cuda3std6ranges3__45__cpo4nextE,@object
	.size		_ZN30_INTERNAL_89c11f12_4_k_cu_main4cuda3std6ranges3__45__cpo4nextE,(_ZN30_INTERNAL_89c11f12_4_k_cu_main4cuda3std6ranges3__45__cpo4swapE - _ZN30_INTERNAL_89c11f12_4_k_cu_main4cuda3std6ranges3__45__cpo4nextE)
_ZN30_INTERNAL_89c11f12_4_k_cu_main4cuda3std6ranges3__45__cpo4nextE:
	.zero		1
	.type		_ZN30_INTERNAL_89c11f12_4_k_cu_main4cuda3std6ranges3__45__cpo4swapE,@object
	.size		_ZN30_INTERNAL_89c11f12_4_k_cu_main4cuda3std6ranges3__45__cpo4swapE,(_ZN30_INTERNAL_89c11f12_4_k_cu_main6thrust24THRUST_300001_SM_1000_NS8cuda_cub10par_nosyncE - _ZN30_INTERNAL_89c11f12_4_k_cu_main4cuda3std6ranges3__45__cpo4swapE)
_ZN30_INTERNAL_89c11f12_4_k_cu_main4cuda3std6ranges3__45__cpo4swapE:
	.zero		1
	.type		_ZN30_INTERNAL_89c11f12_4_k_cu_main6thrust24THRUST_300001_SM_1000_NS8cuda_cub10par_nosyncE,@object
	.size		_ZN30_INTERNAL_89c11f12_4_k_cu_main6thrust24THRUST_300001_SM_1000_NS8cuda_cub10par_nosyncE,(_ZN30_INTERNAL_89c11f12_4_k_cu_main6thrust24THRUST_300001_SM_1000_NS12placeholders2_9E - _ZN30_INTERNAL_89c11f12_4_k_cu_main6thrust24THRUST_300001_SM_1000_NS8cuda_cub10par_nosyncE)
_ZN30_INTERNAL_89c11f12_4_k_cu_main6thrust24THRUST_300001_SM_1000_NS8cuda_cub10par_nosyncE:
	.zero		1
	.type		_ZN30_INTERNAL_89c11f12_4_k_cu_main6thrust24THRUST_300001_SM_1000_NS12placeholders2_9E,@object
	.size		_ZN30_INTERNAL_89c11f12_4_k_cu_main6thrust24THRUST_300001_SM_1000_NS12placeholders2_9E,(_ZN30_INTERNAL_89c11f12_4_k_cu_main4cuda3std3__432_GLOBAL__N__89c11f12_4_k_cu_main6ignoreE - _ZN30_INTERNAL_89c11f12_4_k_cu_main6thrust24THRUST_300001_SM_1000_NS12placeholders2_9E)
_ZN30_INTERNAL_89c11f12_4_k_cu_main6thrust24THRUST_300001_SM_1000_NS12placeholders2_9E:
	.zero		1
	.type		_ZN30_INTERNAL_89c11f12_4_k_cu_main4cuda3std3__432_GLOBAL__N__89c11f12_4_k_cu_main6ignoreE,@object
	.size		_ZN30_INTERNAL_89c11f12_4_k_cu_main4cuda3std3__432_GLOBAL__N__89c11f12_4_k_cu_main6ignoreE,(_ZN30_INTERNAL_89c11f12_4_k_cu_main4cuda3std6ranges3__45__cpo4dataE - _ZN30_INTERNAL_89c11f12_4_k_cu_main4cuda3std3__432_GLOBAL__N__89c11f12_4_k_cu_main6ignoreE)
_ZN30_INTERNAL_89c11f12_4_k_cu_main4cuda3std3__432_GLOBAL__N__89c11f12_4_k_cu_main6ignoreE:
	.zero		1
	.type		_ZN30_INTERNAL_89c11f12_4_k_cu_main4cuda3std6ranges3__45__cpo4dataE,@object
	.size		_ZN30_INTERNAL_89c11f12_4_k_cu_main4cuda3std6ranges3__45__cpo4dataE,(_ZN30_INTERNAL_89c11f12_4_k_cu_main6thrust24THRUST_300001_SM_1000_NS12placeholders2_1E - _ZN30_INTERNAL_89c11f12_4_k_cu_main4cuda3std6ranges3__45__cpo4dataE)
_ZN30_INTERNAL_89c11f12_4_k_cu_main4cuda3std6ranges3__45__cpo4dataE:
	.zero		1
	.type		_ZN30_INTERNAL_89c11f12_4_k_cu_main6thrust24THRUST_300001_SM_1000_NS12placeholders2_1E,@object
	.size		_ZN30_INTERNAL_89c11f12_4_k_cu_main6thrust24THRUST_300001_SM_1000_NS12placeholders2_1E,(_ZN30_INTERNAL_89c11f12_4_k_cu_main4cuda3std3__45__cpo5beginE - _ZN30_INTERNAL_89c11f12_4_k_cu_main6thrust24THRUST_300001_SM_1000_NS12placeholders2_1E)
_ZN30_INTERNAL_89c11f12_4_k_cu_main6thrust24THRUST_300001_SM_1000_NS12placeholders2_1E:
	.zero		1
	.type		_ZN30_INTERNAL_89c11f12_4_k_cu_main4cuda3std3__45__cpo5beginE,@object
	.size		_ZN30_INTERNAL_89c11f12_4_k_cu_main4cuda3std3__45__cpo5beginE,(_ZN30_INTERNAL_89c11f12_4_k_cu_main4cuda3std6ranges3__45__cpo5beginE - _ZN30_INTERNAL_89c11f12_4_k_cu_main4cuda3std3__45__cpo5beginE)
_ZN30_INTERNAL_89c11f12_4_k_cu_main4cuda3std3__45__cpo5beginE:
	.zero		1
	.type		_ZN30_INTERNAL_89c11f12_4_k_cu_main4cuda3std6ranges3__45__cpo5beginE,@object
	.size		_ZN30_INTERNAL_89c11f12_4_k_cu_main4cuda3std6ranges3__45__cpo5beginE,(_ZN30_INTERNAL_89c11f12_4_k_cu_main6thrust24THRUST_300001_SM_1000_NS12placeholders2_5E - _ZN30_INTERNAL_89c11f12_4_k_cu_main4cuda3std6ranges3__45__cpo5beginE)
_ZN30_INTERNAL_89c11f12_4_k_cu_main4cuda3std6ranges3__45__cpo5beginE:
	.zero		1
	.type		_ZN30_INTERNAL_89c11f12_4_k_cu_main6thrust24THRUST_300001_SM_1000_NS12placeholders2_5E,@object
	.size		_ZN30_INTERNAL_89c11f12_4_k_cu_main6thrust24THRUST_300001_SM_1000_NS12placeholders2_5E,(_ZN30_INTERNAL_89c11f12_4_k_cu_main4cuda3std3__45__cpo6rbeginE - _ZN30_INTERNAL_89c11f12_4_k_cu_main6thrust24THRUST_300001_SM_1000_NS12placeholders2_5E)
_ZN30_INTERNAL_89c11f12_4_k_cu_main6thrust24THRUST_300001_SM_1000_NS12placeholders2_5E:
	.zero		1
	.type		_ZN30_INTERNAL_89c11f12_4_k_cu_main4cuda3std3__45__cpo6rbeginE,@object
	.size		_ZN30_INTERNAL_89c11f12_4_k_cu_main4cuda3std3__45__cpo6rbeginE,(_ZN30_INTERNAL_89c11f12_4_k_cu_main4cuda3std6ranges3__45__cpo7advanceE - _ZN30_INTERNAL_89c11f12_4_k_cu_main4cuda3std3__45__cpo6rbeginE)
_ZN30_INTERNAL_89c11f12_4_k_cu_main4cuda3std3__45__cpo6rbeginE:
	.zero		1
	.type		_ZN30_INTERNAL_89c11f12_4_k_cu_main4cuda3std6ranges3__45__cpo7advanceE,@object
	.size		_ZN30_INTERNAL_89c11f12_4_k_cu_main4cuda3std6ranges3__45__cpo7advanceE,(_ZN30_INTERNAL_89c11f12_4_k_cu_main4cuda3std3__47nulloptE - _ZN30_INTERNAL_89c11f12_4_k_cu_main4cuda3std6ranges3__45__cpo7advanceE)
_ZN30_INTERNAL_89c11f12_4_k_cu_main4cuda3std6ranges3__45__cpo7advanceE:
	.zero		1
	.type		_ZN30_INTERNAL_89c11f12_4_k_cu_main4cuda3std3__47nulloptE,@object
	.size		_ZN30_INTERNAL_89c11f12_4_k_cu_main4cuda3std3__47nulloptE,(_ZN30_INTERNAL_89c11f12_4_k_cu_main4cuda3std6ranges3__45__cpo8distanceE - _ZN30_INTERNAL_89c11f12_4_k_cu_main4cuda3std3__47nulloptE)
_ZN30_INTERNAL_89c11f12_4_k_cu_main4cuda3std3__47nulloptE:
	.zero		1
	.type		_ZN30_INTERNAL_89c11f12_4_k_cu_main4cuda3std6ranges3__45__cpo8distanceE,@object
	.size		_ZN30_INTERNAL_89c11f12_4_k_cu_main4cuda3std6ranges3__45__cpo8distanceE,(_ZN30_INTERNAL_89c11f12_4_k_cu_main6thrust24THRUST_300001_SM_1000_NS12placeholders3_10E - _ZN30_INTERNAL_89c11f12_4_k_cu_main4cuda3std6ranges3__45__cpo8distanceE)
_ZN30_INTERNAL_89c11f12_4_k_cu_main4cuda3std6ranges3__45__cpo8distanceE:
	.zero		1
	.type		_ZN30_INTERNAL_89c11f12_4_k_cu_main6thrust24THRUST_300001_SM_1000_NS12placeholders3_10E,@object
	.size		_ZN30_INTERNAL_89c11f12_4_k_cu_main6thrust24THRUST_300001_SM_1000_NS12placeholders3_10E,(_ZN30_INTERNAL_89c11f12_4_k_cu_main4cuda3std3__419piecewise_constructE - _ZN30_INTERNAL_89c11f12_4_k_cu_main6thrust24THRUST_300001_SM_1000_NS12placeholders3_10E)
_ZN30_INTERNAL_89c11f12_4_k_cu_main6thrust24THRUST_300001_SM_1000_NS12placeholders3_10E:
	.zero		1
	.type		_ZN30_INTERNAL_89c11f12_4_k_cu_main4cuda3std3__419piecewise_constructE,@object
	.size		_ZN30_INTERNAL_89c11f12_4_k_cu_main4cuda3std3__419piecewise_constructE,(_ZN30_INTERNAL_89c11f12_4_k_cu_main4cuda3std6ranges3__45__cpo5cdataE - _ZN30_INTERNAL_89c11f12_4_k_cu_main4cuda3std3__419piecewise_constructE)
_ZN30_INTERNAL_89c11f12_4_k_cu_main4cuda3std3__419piecewise_constructE:
	.zero		1
	.type		_ZN30_INTERNAL_89c11f12_4_k_cu_main4cuda3std6ranges3__45__cpo5cdataE,@object
	.size		_ZN30_INTERNAL_89c11f12_4_k_cu_main4cuda3std6ranges3__45__cpo5cdataE,(_ZN30_INTERNAL_89c11f12_4_k_cu_main6thrust24THRUST_300001_SM_1000_NS12placeholders2_2E - _ZN30_INTERNAL_89c11f12_4_k_cu_main4cuda3std6ranges3__45__cpo5cdataE)
_ZN30_INTERNAL_89c11f12_4_k_cu_main4cuda3std6ranges3__45__cpo5cdataE:
	.zero		1
	.type		_ZN30_INTERNAL_89c11f12_4_k_cu_main6thrust24THRUST_300001_SM_1000_NS12placeholders2_2E,@object
	.size		_ZN30_INTERNAL_89c11f12_4_k_cu_main6thrust24THRUST_300001_SM_1000_NS12placeholders2_2E,(_ZN30_INTERNAL_89c11f12_4_k_cu_main4cuda3std3__45__cpo3endE - _ZN30_INTERNAL_89c11f12_4_k_cu_main6thrust24THRUST_300001_SM_1000_NS12placeholders2_2E)
_ZN30_INTERNAL_89c11f12_4_k_cu_main6thrust24THRUST_300001_SM_1000_NS12placeholders2_2E:
	.zero		1
	.type		_ZN30_INTERNAL_89c11f12_4_k_cu_main4cuda3std3__45__cpo3endE,@object
	.size		_ZN30_INTERNAL_89c11f12_4_k_cu_main4cuda3std3__45__cpo3endE,(_ZN30_INTERNAL_89c11f12_4_k_cu_main4cuda3std6ranges3__45__cpo3endE - _ZN30_INTERNAL_89c11f12_4_k_cu_main4cuda3std3__45__cpo3endE)
_ZN30_INTERNAL_89c11f12_4_k_cu_main4cuda3std3__45__cpo3endE:
	.zero		1
	.type		_ZN30_INTERNAL_89c11f12_4_k_cu_main4cuda3std6ranges3__45__cpo3endE,@object
	.size		_ZN30_INTERNAL_89c11f12_4_k_cu_main4cuda3std6ranges3__45__cpo3endE,(_ZN30_INTERNAL_89c11f12_4_k_cu_main6thrust24THRUST_300001_SM_1000_NS12placeholders2_6E - _ZN30_INTERNAL_89c11f12_4_k_cu_main4cuda3std6ranges3__45__cpo3endE)
_ZN30_INTERNAL_89c11f12_4_k_cu_main4cuda3std6ranges3__45__cpo3endE:
	.zero		1
	.type		_ZN30_INTERNAL_89c11f12_4_k_cu_main6thrust24THRUST_300001_SM_1000_NS12placeholders2_6E,@object
	.size		_ZN30_INTERNAL_89c11f12_4_k_cu_main6thrust24THRUST_300001_SM_1000_NS12placeholders2_6E,(_ZN30_INTERNAL_89c11f12_4_k_cu_main4cuda3std3__45__cpo4rendE - _ZN30_INTERNAL_89c11f12_4_k_cu_main6thrust24THRUST_300001_SM_1000_NS12placeholders2_6E)
_ZN30_INTERNAL_89c11f12_4_k_cu_main6thrust24THRUST_300001_SM_1000_NS12placeholders2_6E:
	.zero		1
	.type		_ZN30_INTERNAL_89c11f12_4_k_cu_main4cuda3std3__45__cpo4rendE,@object
	.size		_ZN30_INTERNAL_89c11f12_4_k_cu_main4cuda3std3__45__cpo4rendE,(_ZN30_INTERNAL_89c11f12_4_k_cu_main4cuda3std6ranges3__45__cpo9iter_swapE - _ZN30_INTERNAL_89c11f12_4_k_cu_main4cuda3std3__45__cpo4rendE)
_ZN30_INTERNAL_89c11f12_4_k_cu_main4cuda3std3__45__cpo4rendE:
	.zero		1
	.type		_ZN30_INTERNAL_89c11f12_4_k_cu_main4cuda3std6ranges3__45__cpo9iter_swapE,@object
	.size		_ZN30_INTERNAL_89c11f12_4_k_cu_main4cuda3std6ranges3__45__cpo9iter_swapE,(_ZN30_INTERNAL_89c11f12_4_k_cu_main4cuda3std3__48unexpectE - _ZN30_INTERNAL_89c11f12_4_k_cu_main4cuda3std6ranges3__45__cpo9iter_swapE)
_ZN30_INTERNAL_89c11f12_4_k_cu_main4cuda3std6ranges3__45__cpo9iter_swapE:
	.zero		1
	.type		_ZN30_INTERNAL_89c11f12_4_k_cu_main4cuda3std3__48unexpectE,@object
	.size		_ZN30_INTERNAL_89c11f12_4_k_cu_main4cuda3std3__48unexpectE,(_ZN30_INTERNAL_89c11f12_4_k_cu_main6thrust24THRUST_300001_SM_1000_NS8cuda_cub3parE - _ZN30_INTERNAL_89c11f12_4_k_cu_main4cuda3std3__48unexpectE)
_ZN30_INTERNAL_89c11f12_4_k_cu_main4cuda3std3__48unexpectE:
	.zero		1
	.type		_ZN30_INTERNAL_89c11f12_4_k_cu_main6thrust24THRUST_300001_SM_1000_NS8cuda_cub3parE,@object
	.size		_ZN30_INTERNAL_89c11f12_4_k_cu_main6thrust24THRUST_300001_SM_1000_NS8cuda_cub3parE,(_ZN30_INTERNAL_89c11f12_4_k_cu_main6thrust24THRUST_300001_SM_1000_NS12placeholders2_4E - _ZN30_INTERNAL_89c11f12_4_k_cu_main6thrust24THRUST_300001_SM_1000_NS8cuda_cub3parE)
_ZN30_INTERNAL_89c11f12_4_k_cu_main6thrust24THRUST_300001_SM_1000_NS8cuda_cub3parE:
	.zero		1
	.type		_ZN30_INTERNAL_89c11f12_4_k_cu_main6thrust24THRUST_300001_SM_1000_NS12placeholders2_4E,@object
	.size		_ZN30_INTERNAL_89c11f12_4_k_cu_main6thrust24THRUST_300001_SM_1000_NS12placeholders2_4E,(_ZN30_INTERNAL_89c11f12_4_k_cu_main4cuda3std3__45__cpo4cendE - _ZN30_INTERNAL_89c11f12_4_k_cu_main6thrust24THRUST_300001_SM_1000_NS12placeholders2_4E)
_ZN30_INTERNAL_89c11f12_4_k_cu_main6thrust24THRUST_300001_SM_1000_NS12placeholders2_4E:
	.zero		1
	.type		_ZN30_INTERNAL_89c11f12_4_k_cu_main4cuda3std3__45__cpo4cendE,@object
	.size		_ZN30_INTERNAL_89c11f12_4_k_cu_main4cuda3std3__45__cpo4cendE,(_ZN30_INTERNAL_89c11f12_4_k_cu_main4cuda3std6ranges3__45__cpo4cendE - _ZN30_INTERNAL_89c11f12_4_k_cu_main4cuda3std3__45__cpo4cendE)
_ZN30_INTERNAL_89c11f12_4_k_cu_main4cuda3std3__45__cpo4cendE:
	.zero		1
	.type		_ZN30_INTERNAL_89c11f12_4_k_cu_main4cuda3std6ranges3__45__cpo4cendE,@object
	.size		_ZN30_INTERNAL_89c11f12_4_k_cu_main4cuda3std6ranges3__45__cpo4cendE,(_ZN30_INTERNAL_89c11f12_4_k_cu_main4cuda3std3__420unreachable_sentinelE - _ZN30_INTERNAL_89c11f12_4_k_cu_main4cuda3std6ranges3__45__cpo4cendE)
_ZN30_INTERNAL_89c11f12_4_k_cu_main4cuda3std6ranges3__45__cpo4cendE:
	.zero		1
	.type		_ZN30_INTERNAL_89c11f12_4_k_cu_main4cuda3std3__420unreachable_sentinelE,@object
	.size		_ZN30_INTERNAL_89c11f12_4_k_cu_main4cuda3std3__420unreachable_sentinelE,(_ZN30_INTERNAL_89c11f12_4_k_cu_main4cuda3std6ranges3__45__cpo5ssizeE - _ZN30_INTERNAL_89c11f12_4_k_cu_main4cuda3std3__420unreachable_sentinelE)
_ZN30_INTERNAL_89c11f12_4_k_cu_main4cuda3std3__420unreachable_sentinelE:
	.zero		1
	.type		_ZN30_INTERNAL_89c11f12_4_k_cu_main4cuda3std6ranges3__45__cpo5ssizeE,@object
	.size		_ZN30_INTERNAL_89c11f12_4_k_cu_main4cuda3std6ranges3__45__cpo5ssizeE,(_ZN30_INTERNAL_89c11f12_4_k_cu_main6thrust24THRUST_300001_SM_1000_NS12placeholders2_8E - _ZN30_INTERNAL_89c11f12_4_k_cu_main4cuda3std6ranges3__45__cpo5ssizeE)
_ZN30_INTERNAL_89c11f12_4_k_cu_main4cuda3std6ranges3__45__cpo5ssizeE:
	.zero		1
	.type		_ZN30_INTERNAL_89c11f12_4_k_cu_main6thrust24THRUST_300001_SM_1000_NS12placeholders2_8E,@object
	.size		_ZN30_INTERNAL_89c11f12_4_k_cu_main6thrust24THRUST_300001_SM_1000_NS12placeholders2_8E,(_ZN30_INTERNAL_89c11f12_4_k_cu_main4cuda3std3__45__cpo5crendE - _ZN30_INTERNAL_89c11f12_4_k_cu_main6thrust24THRUST_300001_SM_1000_NS12placeholders2_8E)
_ZN30_INTERNAL_89c11f12_4_k_cu_main6thrust24THRUST_300001_SM_1000_NS12placeholders2_8E:
	.zero		1
	.type		_ZN30_INTERNAL_89c11f12_4_k_cu_main4cuda3std3__45__cpo5crendE,@object
	.size		_ZN30_INTERNAL_89c11f12_4_k_cu_main4cuda3std3__45__cpo5crendE,(_ZN30_INTERNAL_89c11f12_4_k_cu_main4cuda3std6ranges3__45__cpo4prevE - _ZN30_INTERNAL_89c11f12_4_k_cu_main4cuda3std3__45__cpo5crendE)
_ZN30_INTERNAL_89c11f12_4_k_cu_main4cuda3std3__45__cpo5crendE:
	.zero		1
	.type		_ZN30_INTERNAL_89c11f12_4_k_cu_main4cuda3std6ranges3__45__cpo4prevE,@object
	.size		_ZN30_INTERNAL_89c11f12_4_k_cu_main4cuda3std6ranges3__45__cpo4prevE,(_ZN30_INTERNAL_89c11f12_4_k_cu_main4cuda3std6ranges3__45__cpo9iter_moveE - _ZN30_INTERNAL_89c11f12_4_k_cu_main4cuda3std6ranges3__45__cpo4prevE)
_ZN30_INTERNAL_89c11f12_4_k_cu_main4cuda3std6ranges3__45__cpo4prevE:
	.zero		1
	.type		_ZN30_INTERNAL_89c11f12_4_k_cu_main4cuda3std6ranges3__45__cpo9iter_moveE,@object
	.size		_ZN30_INTERNAL_89c11f12_4_k_cu_main4cuda3std6ranges3__45__cpo9iter_moveE,(_ZN30_INTERNAL_89c11f12_4_k_cu_main6thrust24THRUST_300001_SM_1000_NS6system6detail10sequential3seqE - _ZN30_INTERNAL_89c11f12_4_k_cu_main4cuda3std6ranges3__45__cpo9iter_moveE)
_ZN30_INTERNAL_89c11f12_4_k_cu_main4cuda3std6ranges3__45__cpo9iter_moveE:
	.zero		1
	.type		_ZN30_INTERNAL_89c11f12_4_k_cu_main6thrust24THRUST_300001_SM_1000_NS6system6detail10sequential3seqE,@object
	.size		_ZN30_INTERNAL_89c11f12_4_k_cu_main6thrust24THRUST_300001_SM_1000_NS6system6detail10sequential3seqE,(.L_31 - _ZN30_INTERNAL_89c11f12_4_k_cu_main6thrust24THRUST_300001_SM_1000_NS6system6detail10sequential3seqE)
_ZN30_INTERNAL_89c11f12_4_k_cu_main6thrust24THRUST_300001_SM_1000_NS6system6detail10sequential3seqE:
	.zero		1
.L_31:


//--------------------- .nv.shared._ZN3cub18CUB_300001_SM_10006detail4scan16DeviceScanKernelINS2_10policy_hubI5uint2S5_S5_j11uint2_adderE10Policy1000EN6thrust24THRUST_300001_SM_1000_NS10device_ptrIS5_EESC_NS0_13ScanTileStateIS5_Lb0EEES6_NS1_10InputValueIS5_PS5_EEjS5_Lb0ES5_EEvT0_T1_T2_iT3_T4_T5_ --------------------------
	.section	.nv.shared._ZN3cub18CUB_300001_SM_10006detail4scan16DeviceScanKernelINS2_10policy_hubI5uint2S5_S5_j11uint2_adderE10Policy1000EN6thrust24THRUST_300001_SM_1000_NS10device_ptrIS5_EESC_NS0_13ScanTileStateIS5_Lb0EEES6_NS1_10InputValueIS5_PS5_EEjS5_Lb0ES5_EEvT0_T1_T2_iT3_T4_T5_,"aw",@nobits
	.sectionflags	@""
	.align	16
.nv.shared._ZN3cub18CUB_300001_SM_10006detail4scan16DeviceScanKernelINS2_10policy_hubI5uint2S5_S5_j11uint2_adderE10Policy1000EN6thrust24THRUST_300001_SM_1000_NS10device_ptrIS5_EESC_NS0_13ScanTileStateIS5_Lb0EEES6_NS1_10InputValueIS5_PS5_EEjS5_Lb0ES5_EEvT0_T1_T2_iT3_T4_T5_:
	.zero		8208


//--------------------- .nv.constant0._ZN3cub18CUB_300001_SM_10006detail4scan16DeviceScanKernelINS2_10policy_hubI5uint2S5_S5_m11uint2_adderE10Policy1000EN6thrust24THRUST_300001_SM_1000_NS10device_ptrIS5_EESC_NS0_13ScanTileStateIS5_Lb0EEES6_NS1_10InputValueIS5_PS5_EEmS5_Lb0ES5_EEvT0_T1_T2_iT3_T4_T5_ --------------------------
	.section	.nv.constant0._ZN3cub18CUB_300001_SM_10006detail4scan16DeviceScanKernelINS2_10policy_hubI5uint2S5_S5_m11uint2_adderE10Policy1000EN6thrust24THRUST_300001_SM_1000_NS10device_ptrIS5_EESC_NS0_13ScanTileStateIS5_Lb0EEES6_NS1_10InputValueIS5_PS5_EEmS5_Lb0ES5_EEvT0_T1_T2_iT3_T4_T5_,"a",@progbits
	.sectionflags	@""
	.align	4
.nv.constant0._ZN3cub18CUB_300001_SM_10006detail4scan16DeviceScanKernelINS2_10policy_hubI5uint2S5_S5_m11uint2_adderE10Policy1000EN6thrust24THRUST_300001_SM_1000_NS10device_ptrIS5_EESC_NS0_13ScanTileStateIS5_Lb0EEES6_NS1_10InputValueIS5_PS5_EEmS5_Lb0ES5_EEvT0_T1_T2_iT3_T4_T5_:
	.zero		968


//--------------------- .nv.constant0._ZN3cub18CUB_300001_SM_10006detail4scan16DeviceScanKernelINS2_10policy_hubI5uint2S5_S5_j11uint2_adderE10Policy1000EN6thrust24THRUST_300001_SM_1000_NS10device_ptrIS5_EESC_NS0_13ScanTileStateIS5_Lb0EEES6_NS1_10InputValueIS5_PS5_EEjS5_Lb0ES5_EEvT0_T1_T2_iT3_T4_T5_ --------------------------
	.section	.nv.constant0._ZN3cub18CUB_300001_SM_10006detail4scan16DeviceScanKernelINS2_10policy_hubI5uint2S5_S5_j11uint2_adderE10Policy1000EN6thrust24THRUST_300001_SM_1000_NS10device_ptrIS5_EESC_NS0_13ScanTileStateIS5_Lb0EEES6_NS1_10InputValueIS5_PS5_EEjS5_Lb0ES5_EEvT0_T1_T2_iT3_T4_T5_,"a",@progbits
	.sectionflags	@""
	.align	4
.nv.constant0._ZN3cub18CUB_300001_SM_10006detail4scan16DeviceScanKernelINS2_10policy_hubI5uint2S5_S5_j11uint2_adderE10Policy1000EN6thrust24THRUST_300001_SM_1000_NS10device_ptrIS5_EESC_NS0_13ScanTileStateIS5_Lb0EEES6_NS1_10InputValueIS5_PS5_EEjS5_Lb0ES5_EEvT0_T1_T2_iT3_T4_T5_:
	.zero		964


//--------------------- .nv.constant0._ZN3cub18CUB_300001_SM_10006detail4scan20DeviceScanInitKernelINS0_13ScanTileStateI5uint2Lb0EEEEEvT_i --------------------------
	.section	.nv.constant0._ZN3cub18CUB_300001_SM_10006detail4scan20DeviceScanInitKernelINS0_13ScanTileStateI5uint2Lb0EEEEEvT_i,"a",@progbits
	.sectionflags	@""
	.align	4
.nv.constant0._ZN3cub18CUB_300001_SM_10006detail4scan20DeviceScanInitKernelINS0_13ScanTileStateI5uint2Lb0EEEEEvT_i:
	.zero		924


//--------------------- .nv.constant0._ZN3cub18CUB_300001_SM_10006detail11EmptyKernelIvEEvv --------------------------
	.section	.nv.constant0._ZN3cub18CUB_300001_SM_10006detail11EmptyKernelIvEEvv,"a",@progbits
	.sectionflags	@""
	.align	4
.nv.constant0._ZN3cub18CUB_300001_SM_10006detail11EmptyKernelIvEEvv:
	.zero		896


//--------------------- SYMBOLS --------------------------

	.type		.nv.reservedSmem.offset0,@object
	.size		.nv.reservedSmem.offset0,0x4
	.type		.nv.reservedSmem.cap,@object
	.size		.nv.reservedSmem.cap,0x4
